//
// Generated by NVIDIA NVVM Compiler
//
// Compiler Build ID: CL-36424714
// Cuda compilation tools, release 13.0, V13.0.88
// Based on NVVM 20.0.0
//

.version 9.0
.target sm_100
.address_size 64

	// .globl	_Z6phase1Piiii
// _ZZ6phase1PiiiiE5pivot has been demoted
// _ZZ6phase2PiiiiiE5tileA has been demoted
// _ZZ6phase2PiiiiiE5tileB has been demoted
// _ZZ6phase3PiiiiiE4tile has been demoted
// _ZZ6phase3PiiiiiE13pivotRowSlice has been demoted
// _ZZ6phase3PiiiiiE13pivotColSlice has been demoted

.visible .entry _Z6phase1Piiii(
	.param .u64 .ptr .align 1 _Z6phase1Piiii_param_0,
	.param .u32 _Z6phase1Piiii_param_1,
	.param .u32 _Z6phase1Piiii_param_2,
	.param .u32 _Z6phase1Piiii_param_3
)
{
	.reg .pred 	%p<42>;
	.reg .b32 	%r<141>;
	.reg .b64 	%rd<16>;
	// demoted variable
	.shared .align 4 .b8 _ZZ6phase1PiiiiE5pivot[16640];
	ld.param.u64 	%rd7, [_Z6phase1Piiii_param_0];
	ld.param.u32 	%r42, [_Z6phase1Piiii_param_1];
	ld.param.u32 	%r41, [_Z6phase1Piiii_param_2];
	ld.param.u32 	%r43, [_Z6phase1Piiii_param_3];
	cvta.to.global.u64 	%rd1, %rd7;
	mov.u32 	%r1, %tid.y;
	mov.u32 	%r2, %tid.x;
	shl.b32 	%r44, %r1, 1;
	shl.b32 	%r3, %r2, 1;
	mul.lo.s32 	%r45, %r43, %r41;
	add.s32 	%r4, %r45, %r44;
	add.s32 	%r5, %r4, 1;
	add.s32 	%r46, %r45, %r3;
	add.s32 	%r7, %r46, 1;
	add.s32 	%r8, %r41, 1;
	max.s32 	%r47, %r4, %r46;
	setp.lt.s32 	%p1, %r47, %r42;
	setp.ge.s32 	%p5, %r47, %r42;
	mul.lo.s32 	%r9, %r4, %r42;
	add.s32 	%r48, %r9, %r46;
	mul.wide.s32 	%rd8, %r48, 4;
	add.s64 	%rd2, %rd1, %rd8;
	mad.lo.s32 	%r10, %r44, %r41, %r44;
	add.s32 	%r49, %r10, %r3;
	shl.b32 	%r50, %r49, 2;
	mov.u32 	%r51, _ZZ6phase1PiiiiE5pivot;
	add.s32 	%r11, %r51, %r50;
	@%p5 bra 	$L__BB0_2;
	ld.global.u32 	%r52, [%rd2];
	st.shared.u32 	[%r11], %r52;
$L__BB0_2:
	max.s32 	%r53, %r4, %r7;
	setp.lt.s32 	%p2, %r53, %r42;
	setp.ge.s32 	%p6, %r53, %r42;
	cvt.s64.s32 	%rd3, %r46;
	cvt.s64.s32 	%rd9, %r9;
	add.s64 	%rd10, %rd9, %rd3;
	shl.b64 	%rd11, %rd10, 2;
	add.s64 	%rd4, %rd1, %rd11;
	@%p6 bra 	$L__BB0_4;
	ld.global.u32 	%r54, [%rd4+4];
	st.shared.u32 	[%r11+4], %r54;
$L__BB0_4:
	max.s32 	%r55, %r5, %r46;
	setp.lt.s32 	%p3, %r55, %r42;
	setp.ge.s32 	%p7, %r55, %r42;
	mul.lo.s32 	%r12, %r5, %r42;
	add.s32 	%r56, %r12, %r46;
	mul.wide.s32 	%rd12, %r56, 4;
	add.s64 	%rd5, %rd1, %rd12;
	shl.b32 	%r57, %r8, 2;
	add.s32 	%r13, %r11, %r57;
	@%p7 bra 	$L__BB0_6;
	ld.global.u32 	%r58, [%rd5];
	st.shared.u32 	[%r13], %r58;
$L__BB0_6:
	max.s32 	%r59, %r5, %r7;
	setp.lt.s32 	%p4, %r59, %r42;
	setp.ge.s32 	%p8, %r59, %r42;
	cvt.s64.s32 	%rd13, %r12;
	add.s64 	%rd14, %rd13, %rd3;
	shl.b64 	%rd15, %rd14, 2;
	add.s64 	%rd6, %rd1, %rd15;
	@%p8 bra 	$L__BB0_8;
	ld.global.u32 	%r60, [%rd6+4];
	st.shared.u32 	[%r13+4], %r60;
$L__BB0_8:
	bar.sync 	0;
	setp.lt.s32 	%p9, %r41, 1;
	@%p9 bra 	$L__BB0_38;
	setp.eq.s32 	%p10, %r41, 1;
	mov.b32 	%r140, 0;
	@%p10 bra 	$L__BB0_28;
	and.b32  	%r140, %r41, 2147483646;
	neg.s32 	%r139, %r140;
	shl.b32 	%r16, %r41, 2;
	mul.lo.s32 	%r62, %r1, %r8;
	shl.b32 	%r63, %r62, 3;
	add.s32 	%r138, %r51, %r63;
	shl.b32 	%r65, %r2, 3;
	add.s32 	%r66, %r65, %r51;
	add.s32 	%r137, %r66, 4;
	shl.b32 	%r67, %r41, 3;
	add.s32 	%r19, %r67, 8;
$L__BB0_11:
	ld.shared.u32 	%r68, [%r138];
	add.s32 	%r23, %r138, %r16;
	ld.shared.u32 	%r69, [%r23+4];
	ld.shared.u32 	%r70, [%r137+-4];
	ld.shared.u32 	%r72, [%r137];
	setp.eq.s32 	%p11, %r68, 1073741823;
	setp.eq.s32 	%p12, %r70, 1073741823;
	add.s32 	%r74, %r70, %r68;
	selp.b32 	%r75, 1073741823, %r74, %p12;
	selp.b32 	%r24, 1073741823, %r75, %p11;
	setp.eq.s32 	%p13, %r72, 1073741823;
	add.s32 	%r76, %r72, %r68;
	selp.b32 	%r77, 1073741823, %r76, %p13;
	selp.b32 	%r25, 1073741823, %r77, %p11;
	setp.eq.s32 	%p14, %r69, 1073741823;
	add.s32 	%r78, %r70, %r69;
	selp.b32 	%r79, 1073741823, %r78, %p12;
	selp.b32 	%r26, 1073741823, %r79, %p14;
	add.s32 	%r80, %r72, %r69;
	selp.b32 	%r81, 1073741823, %r80, %p13;
	selp.b32 	%r27, 1073741823, %r81, %p14;
	ld.shared.u32 	%r82, [%r11];
	setp.ge.s32 	%p15, %r24, %r82;
	@%p15 bra 	$L__BB0_13;
	st.shared.u32 	[%r11], %r24;
$L__BB0_13:
	ld.shared.u32 	%r83, [%r11+4];
	setp.ge.s32 	%p16, %r25, %r83;
	@%p16 bra 	$L__BB0_15;
	st.shared.u32 	[%r11+4], %r25;
$L__BB0_15:
	ld.shared.u32 	%r84, [%r13];
	setp.ge.s32 	%p17, %r26, %r84;
	@%p17 bra 	$L__BB0_17;
	st.shared.u32 	[%r13], %r26;
$L__BB0_17:
	ld.shared.u32 	%r85, [%r13+4];
	setp.ge.s32 	%p18, %r27, %r85;
	@%p18 bra 	$L__BB0_19;
	st.shared.u32 	[%r13+4], %r27;
$L__BB0_19:
	bar.sync 	0;
	ld.shared.u32 	%r86, [%r138+4];
	ld.shared.u32 	%r87, [%r23+8];
	add.s32 	%r88, %r137, %r16;
	ld.shared.u32 	%r89, [%r88];
	ld.shared.u32 	%r91, [%r88+4];
	setp.eq.s32 	%p19, %r86, 1073741823;
	setp.eq.s32 	%p20, %r89, 1073741823;
	add.s32 	%r93, %r89, %r86;
	selp.b32 	%r94, 1073741823, %r93, %p20;
	selp.b32 	%r28, 1073741823, %r94, %p19;
	setp.eq.s32 	%p21, %r91, 1073741823;
	add.s32 	%r95, %r91, %r86;
	selp.b32 	%r96, 1073741823, %r95, %p21;
	selp.b32 	%r29, 1073741823, %r96, %p19;
	setp.eq.s32 	%p22, %r87, 1073741823;
	add.s32 	%r97, %r89, %r87;
	selp.b32 	%r98, 1073741823, %r97, %p20;
	selp.b32 	%r30, 1073741823, %r98, %p22;
	add.s32 	%r99, %r91, %r87;
	selp.b32 	%r100, 1073741823, %r99, %p21;
	selp.b32 	%r31, 1073741823, %r100, %p22;
	ld.shared.u32 	%r101, [%r11];
	setp.ge.s32 	%p23, %r28, %r101;
	@%p23 bra 	$L__BB0_21;
	st.shared.u32 	[%r11], %r28;
$L__BB0_21:
	ld.shared.u32 	%r102, [%r11+4];
	setp.ge.s32 	%p24, %r29, %r102;
	@%p24 bra 	$L__BB0_23;
	st.shared.u32 	[%r11+4], %r29;
$L__BB0_23:
	ld.shared.u32 	%r103, [%r13];
	setp.ge.s32 	%p25, %r30, %r103;
	@%p25 bra 	$L__BB0_25;
	st.shared.u32 	[%r13], %r30;
$L__BB0_25:
	ld.shared.u32 	%r104, [%r13+4];
	setp.ge.s32 	%p26, %r31, %r104;
	@%p26 bra 	$L__BB0_27;
	st.shared.u32 	[%r13+4], %r31;
$L__BB0_27:
	bar.sync 	0;
	add.s32 	%r139, %r139, 2;
	add.s32 	%r138, %r138, 8;
	add.s32 	%r137, %r137, %r19;
	setp.ne.s32 	%p27, %r139, 0;
	@%p27 bra 	$L__BB0_11;
$L__BB0_28:
	and.b32  	%r105, %r41, 1;
	setp.eq.b32 	%p28, %r105, 1;
	not.pred 	%p29, %p28;
	@%p29 bra 	$L__BB0_38;
	add.s32 	%r106, %r140, %r10;
	shl.b32 	%r107, %r106, 2;
	add.s32 	%r109, %r51, %r107;
	ld.shared.u32 	%r110, [%r109];
	add.s32 	%r112, %r109, %r57;
	ld.shared.u32 	%r113, [%r112];
	mad.lo.s32 	%r114, %r140, %r8, %r3;
	shl.b32 	%r115, %r114, 2;
	add.s32 	%r116, %r51, %r115;
	ld.shared.u32 	%r117, [%r116];
	ld.shared.u32 	%r119, [%r116+4];
	setp.eq.s32 	%p30, %r110, 1073741823;
	setp.eq.s32 	%p31, %r117, 1073741823;
	add.s32 	%r121, %r117, %r110;
	selp.b32 	%r122, 1073741823, %r121, %p31;
	selp.b32 	%r36, 1073741823, %r122, %p30;
	setp.eq.s32 	%p32, %r119, 1073741823;
	add.s32 	%r123, %r119, %r110;
	selp.b32 	%r124, 1073741823, %r123, %p32;
	selp.b32 	%r37, 1073741823, %r124, %p30;
	setp.eq.s32 	%p33, %r113, 1073741823;
	add.s32 	%r125, %r117, %r113;
	selp.b32 	%r126, 1073741823, %r125, %p31;
	selp.b32 	%r38, 1073741823, %r126, %p33;
	add.s32 	%r127, %r119, %r113;
	selp.b32 	%r128, 1073741823, %r127, %p32;
	selp.b32 	%r39, 1073741823, %r128, %p33;
	ld.shared.u32 	%r129, [%r11];
	setp.ge.s32 	%p34, %r36, %r129;
	@%p34 bra 	$L__BB0_31;
	st.shared.u32 	[%r11], %r36;
$L__BB0_31:
	ld.shared.u32 	%r130, [%r11+4];
	setp.ge.s32 	%p35, %r37, %r130;
	@%p35 bra 	$L__BB0_33;
	st.shared.u32 	[%r11+4], %r37;
$L__BB0_33:
	ld.shared.u32 	%r131, [%r13];
	setp.ge.s32 	%p36, %r38, %r131;
	@%p36 bra 	$L__BB0_35;
	st.shared.u32 	[%r13], %r38;
$L__BB0_35:
	ld.shared.u32 	%r132, [%r13+4];
	setp.ge.s32 	%p37, %r39, %r132;
	@%p37 bra 	$L__BB0_37;
	st.shared.u32 	[%r13+4], %r39;
$L__BB0_37:
	bar.sync 	0;
$L__BB0_38:
	not.pred 	%p38, %p1;
	@%p38 bra 	$L__BB0_40;
	ld.shared.u32 	%r133, [%r11];
	st.global.u32 	[%rd2], %r133;
$L__BB0_40:
	not.pred 	%p39, %p2;
	@%p39 bra 	$L__BB0_42;
	ld.shared.u32 	%r134, [%r11+4];
	st.global.u32 	[%rd4+4], %r134;
$L__BB0_42:
	not.pred 	%p40, %p3;
	@%p40 bra 	$L__BB0_44;
	ld.shared.u32 	%r135, [%r13];
	st.global.u32 	[%rd5], %r135;
$L__BB0_44:
	not.pred 	%p41, %p4;
	@%p41 bra 	$L__BB0_46;
	ld.shared.u32 	%r136, [%r13+4];
	st.global.u32 	[%rd6+4], %r136;
$L__BB0_46:
	ret;

}
	// .globl	_Z6phase2Piiiii
.visible .entry _Z6phase2Piiiii(
	.param .u64 .ptr .align 1 _Z6phase2Piiiii_param_0,
	.param .u32 _Z6phase2Piiiii_param_1,
	.param .u32 _Z6phase2Piiiii_param_2,
	.param .u32 _Z6phase2Piiiii_param_3,
	.param .u32 _Z6phase2Piiiii_param_4
)
{
	.reg .pred 	%p<39>;
	.reg .b32 	%r<136>;
	.reg .b64 	%rd<30>;
	// demoted variable
	.shared .align 4 .b8 _ZZ6phase2PiiiiiE5tileA[16640];
	// demoted variable
	.shared .align 4 .b8 _ZZ6phase2PiiiiiE5tileB[16640];
	ld.param.u64 	%rd7, [_Z6phase2Piiiii_param_0];
	ld.param.u32 	%r63, [_Z6phase2Piiiii_param_1];
	ld.param.u32 	%r61, [_Z6phase2Piiiii_param_2];
	ld.param.u32 	%r62, [_Z6phase2Piiiii_param_3];
	cvta.to.global.u64 	%rd1, %rd7;
	mov.u32 	%r1, %tid.y;
	mov.u32 	%r2, %tid.x;
	shl.b32 	%r3, %r1, 1;
	shl.b32 	%r4, %r2, 1;
	add.s32 	%r5, %r61, 1;
	mov.u32 	%r6, %ctaid.y;
	mov.u32 	%r64, %ctaid.x;
	setp.ge.s32 	%p5, %r64, %r62;
	selp.u32 	%r65, 1, 0, %p5;
	add.s32 	%r66, %r64, %r65;
	setp.eq.s32 	%p6, %r6, 0;
	selp.b32 	%r67, %r62, %r66, %p6;
	selp.b32 	%r68, %r66, %r62, %p6;
	mad.lo.s32 	%r7, %r67, %r61, %r3;
	mad.lo.s32 	%r69, %r68, %r61, %r4;
	mul.lo.s32 	%r9, %r7, %r63;
	mad.lo.s32 	%r70, %r3, %r61, %r3;
	add.s32 	%r10, %r70, %r4;
	max.s32 	%r71, %r7, %r69;
	setp.lt.s32 	%p1, %r71, %r63;
	setp.ge.s32 	%p7, %r71, %r63;
	add.s32 	%r72, %r69, %r9;
	mul.wide.s32 	%rd8, %r72, 4;
	add.s64 	%rd2, %rd1, %rd8;
	shl.b32 	%r73, %r10, 2;
	mov.u32 	%r74, _ZZ6phase2PiiiiiE5tileA;
	add.s32 	%r11, %r74, %r73;
	@%p7 bra 	$L__BB1_2;
	ld.global.u32 	%r75, [%rd2];
	st.shared.u32 	[%r11], %r75;
$L__BB1_2:
	add.s32 	%r12, %r69, 1;
	max.s32 	%r76, %r7, %r12;
	setp.lt.s32 	%p2, %r76, %r63;
	setp.ge.s32 	%p8, %r76, %r63;
	cvt.s64.s32 	%rd9, %r9;
	cvt.s64.s32 	%rd3, %r69;
	add.s64 	%rd10, %rd3, %rd9;
	shl.b64 	%rd11, %rd10, 2;
	add.s64 	%rd4, %rd1, %rd11;
	@%p8 bra 	$L__BB1_4;
	ld.global.u32 	%r77, [%rd4+4];
	st.shared.u32 	[%r11+4], %r77;
$L__BB1_4:
	add.s32 	%r13, %r7, 1;
	add.s32 	%r14, %r9, %r63;
	max.s32 	%r78, %r13, %r69;
	setp.lt.s32 	%p3, %r78, %r63;
	setp.ge.s32 	%p9, %r78, %r63;
	add.s32 	%r79, %r69, %r14;
	mul.wide.s32 	%rd12, %r79, 4;
	add.s64 	%rd5, %rd1, %rd12;
	shl.b32 	%r80, %r5, 2;
	add.s32 	%r15, %r11, %r80;
	@%p9 bra 	$L__BB1_6;
	ld.global.u32 	%r81, [%rd5];
	st.shared.u32 	[%r15], %r81;
$L__BB1_6:
	max.s32 	%r82, %r13, %r12;
	setp.lt.s32 	%p4, %r82, %r63;
	setp.ge.s32 	%p10, %r82, %r63;
	cvt.s64.s32 	%rd13, %r14;
	add.s64 	%rd14, %rd3, %rd13;
	shl.b64 	%rd15, %rd14, 2;
	add.s64 	%rd6, %rd1, %rd15;
	@%p10 bra 	$L__BB1_8;
	ld.global.u32 	%r83, [%rd6+4];
	st.shared.u32 	[%r15+4], %r83;
$L__BB1_8:
	mul.lo.s32 	%r84, %r62, %r61;
	add.s32 	%r16, %r84, %r3;
	add.s32 	%r85, %r84, %r4;
	mul.lo.s32 	%r18, %r16, %r63;
	max.s32 	%r86, %r16, %r85;
	setp.ge.s32 	%p11, %r86, %r63;
	mov.u32 	%r88, _ZZ6phase2PiiiiiE5tileB;
	add.s32 	%r19, %r88, %r73;
	@%p11 bra 	$L__BB1_10;
	add.s32 	%r89, %r85, %r18;
	mul.wide.s32 	%rd16, %r89, 4;
	add.s64 	%rd17, %rd1, %rd16;
	ld.global.u32 	%r90, [%rd17];
	st.shared.u32 	[%r19], %r90;
$L__BB1_10:
	add.s32 	%r20, %r85, 1;
	max.s32 	%r91, %r16, %r20;
	setp.ge.s32 	%p12, %r91, %r63;
	@%p12 bra 	$L__BB1_12;
	cvt.s64.s32 	%rd18, %r18;
	cvt.s64.s32 	%rd19, %r85;
	add.s64 	%rd20, %rd19, %rd18;
	shl.b64 	%rd21, %rd20, 2;
	add.s64 	%rd22, %rd1, %rd21;
	ld.global.u32 	%r92, [%rd22+4];
	st.shared.u32 	[%r19+4], %r92;
$L__BB1_12:
	add.s32 	%r21, %r16, 1;
	add.s32 	%r22, %r18, %r63;
	max.s32 	%r93, %r21, %r85;
	setp.ge.s32 	%p13, %r93, %r63;
	add.s32 	%r23, %r19, %r80;
	@%p13 bra 	$L__BB1_14;
	add.s32 	%r95, %r85, %r22;
	mul.wide.s32 	%rd23, %r95, 4;
	add.s64 	%rd24, %rd1, %rd23;
	ld.global.u32 	%r96, [%rd24];
	st.shared.u32 	[%r23], %r96;
$L__BB1_14:
	max.s32 	%r97, %r21, %r20;
	setp.ge.s32 	%p14, %r97, %r63;
	@%p14 bra 	$L__BB1_16;
	cvt.s64.s32 	%rd25, %r22;
	cvt.s64.s32 	%rd26, %r85;
	add.s64 	%rd27, %rd26, %rd25;
	shl.b64 	%rd28, %rd27, 2;
	add.s64 	%rd29, %rd1, %rd28;
	ld.global.u32 	%r98, [%rd29+4];
	st.shared.u32 	[%r23+4], %r98;
$L__BB1_16:
	bar.sync 	0;
	setp.lt.s32 	%p15, %r61, 1;
	@%p15 bra 	$L__BB1_45;
	shl.b32 	%r99, %r61, 2;
	add.s32 	%r24, %r99, 4;
	add.s32 	%r25, %r88, %r24;
	mul.lo.s32 	%r101, %r1, %r5;
	shl.b32 	%r129, %r101, 3;
	add.s32 	%r27, %r74, %r24;
	neg.s32 	%r128, %r61;
	shl.b32 	%r127, %r2, 3;
$L__BB1_18:
	setp.ne.s32 	%p16, %r6, 0;
	@%p16 bra 	$L__BB1_20;
	add.s32 	%r106, %r88, %r129;
	ld.shared.u32 	%r130, [%r106];
	bra.uni 	$L__BB1_21;
$L__BB1_20:
	add.s32 	%r104, %r74, %r129;
	ld.shared.u32 	%r130, [%r104];
$L__BB1_21:
	setp.ne.s32 	%p17, %r6, 0;
	add.s32 	%r36, %r74, %r127;
	mov.u32 	%r108, _ZZ6phase2PiiiiiE5tileB;
	add.s32 	%r37, %r108, %r127;
	@%p17 bra 	$L__BB1_23;
	ld.shared.u32 	%r131, [%r36];
	bra.uni 	$L__BB1_24;
$L__BB1_23:
	ld.shared.u32 	%r131, [%r37];
$L__BB1_24:
	setp.eq.s32 	%p18, %r130, 1073741823;
	setp.eq.s32 	%p19, %r131, 1073741823;
	add.s32 	%r109, %r131, %r130;
	selp.b32 	%r110, 1073741823, %r109, %p19;
	selp.b32 	%r41, 1073741823, %r110, %p18;
	ld.shared.u32 	%r111, [%r11];
	setp.ge.s32 	%p20, %r41, %r111;
	@%p20 bra 	$L__BB1_26;
	st.shared.u32 	[%r11], %r41;
$L__BB1_26:
	setp.eq.s32 	%p21, %r6, 0;
	@%p21 bra 	$L__BB1_28;
	ld.shared.u32 	%r132, [%r37+4];
	bra.uni 	$L__BB1_29;
$L__BB1_28:
	ld.shared.u32 	%r132, [%r36+4];
$L__BB1_29:
	setp.eq.s32 	%p22, %r130, 1073741823;
	setp.eq.s32 	%p23, %r132, 1073741823;
	add.s32 	%r112, %r132, %r130;
	selp.b32 	%r113, 1073741823, %r112, %p23;
	selp.b32 	%r45, 1073741823, %r113, %p22;
	ld.shared.u32 	%r114, [%r11+4];
	setp.ge.s32 	%p24, %r45, %r114;
	@%p24 bra 	$L__BB1_31;
	st.shared.u32 	[%r11+4], %r45;
$L__BB1_31:
	setp.eq.s32 	%p25, %r6, 0;
	@%p25 bra 	$L__BB1_33;
	add.s32 	%r115, %r27, %r129;
	ld.shared.u32 	%r133, [%r115];
	bra.uni 	$L__BB1_34;
$L__BB1_33:
	add.s32 	%r116, %r25, %r129;
	ld.shared.u32 	%r133, [%r116];
$L__BB1_34:
	setp.eq.s32 	%p26, %r6, 0;
	@%p26 bra 	$L__BB1_36;
	ld.shared.u32 	%r134, [%r37];
	bra.uni 	$L__BB1_37;
$L__BB1_36:
	ld.shared.u32 	%r134, [%r36];
$L__BB1_37:
	setp.eq.s32 	%p27, %r133, 1073741823;
	setp.eq.s32 	%p28, %r134, 1073741823;
	add.s32 	%r117, %r134, %r133;
	selp.b32 	%r118, 1073741823, %r117, %p28;
	selp.b32 	%r52, 1073741823, %r118, %p27;
	ld.shared.u32 	%r119, [%r15];
	setp.ge.s32 	%p29, %r52, %r119;
	@%p29 bra 	$L__BB1_39;
	st.shared.u32 	[%r15], %r52;
$L__BB1_39:
	setp.eq.s32 	%p30, %r6, 0;
	@%p30 bra 	$L__BB1_41;
	ld.shared.u32 	%r135, [%r37+4];
	bra.uni 	$L__BB1_42;
$L__BB1_41:
	ld.shared.u32 	%r135, [%r36+4];
$L__BB1_42:
	setp.eq.s32 	%p31, %r133, 1073741823;
	setp.eq.s32 	%p32, %r135, 1073741823;
	add.s32 	%r120, %r135, %r133;
	selp.b32 	%r121, 1073741823, %r120, %p32;
	selp.b32 	%r56, 1073741823, %r121, %p31;
	ld.shared.u32 	%r122, [%r15+4];
	setp.ge.s32 	%p33, %r56, %r122;
	@%p33 bra 	$L__BB1_44;
	st.shared.u32 	[%r15+4], %r56;
$L__BB1_44:
	bar.sync 	0;
	add.s32 	%r129, %r129, 4;
	add.s32 	%r128, %r128, 1;
	setp.ne.s32 	%p34, %r128, 0;
	add.s32 	%r127, %r127, %r24;
	@%p34 bra 	$L__BB1_18;
$L__BB1_45:
	not.pred 	%p35, %p1;
	@%p35 bra 	$L__BB1_47;
	ld.shared.u32 	%r123, [%r11];
	st.global.u32 	[%rd2], %r123;
$L__BB1_47:
	not.pred 	%p36, %p2;
	@%p36 bra 	$L__BB1_49;
	ld.shared.u32 	%r124, [%r11+4];
	st.global.u32 	[%rd4+4], %r124;
$L__BB1_49:
	not.pred 	%p37, %p3;
	@%p37 bra 	$L__BB1_51;
	ld.shared.u32 	%r125, [%r15];
	st.global.u32 	[%rd5], %r125;
$L__BB1_51:
	not.pred 	%p38, %p4;
	@%p38 bra 	$L__BB1_53;
	ld.shared.u32 	%r126, [%r15+4];
	st.global.u32 	[%rd6+4], %r126;
$L__BB1_53:
	ret;

}
	// .globl	_Z6phase3Piiiii
.visible .entry _Z6phase3Piiiii(
	.param .u64 .ptr .align 1 _Z6phase3Piiiii_param_0,
	.param .u32 _Z6phase3Piiiii_param_1,
	.param .u32 _Z6phase3Piiiii_param_2,
	.param .u32 _Z6phase3Piiiii_param_3,
	.param .u32 _Z6phase3Piiiii_param_4
)
{
	.reg .pred 	%p<164>;
	.reg .b32 	%r<745>;
	.reg .b64 	%rd<58>;
	// demoted variable
	.shared .align 4 .b8 _ZZ6phase3PiiiiiE4tile[16640];
	// demoted variable
	.shared .align 4 .b8 _ZZ6phase3PiiiiiE13pivotRowSlice[8192];
	// demoted variable
	.shared .align 4 .b8 _ZZ6phase3PiiiiiE13pivotColSlice[8192];
	ld.param.u64 	%rd11, [_Z6phase3Piiiii_param_0];
	ld.param.u32 	%r197, [_Z6phase3Piiiii_param_1];
	ld.param.u32 	%r198, [_Z6phase3Piiiii_param_2];
	ld.param.u32 	%r199, [_Z6phase3Piiiii_param_3];
	cvta.to.global.u64 	%rd1, %rd11;
	mov.u32 	%r1, %tid.y;
	mov.u32 	%r2, %tid.x;
	mov.u32 	%r3, %ctaid.y;
	mov.u32 	%r4, %ctaid.x;
	setp.eq.s32 	%p1, %r3, %r199;
	setp.eq.s32 	%p2, %r4, %r199;
	or.pred  	%p3, %p1, %p2;
	@%p3 bra 	$L__BB2_178;
	add.s32 	%r5, %r198, 1;
	mul.lo.s32 	%r6, %r198, %r3;
	mul.lo.s32 	%r7, %r198, %r4;
	setp.lt.s32 	%p4, %r198, 1;
	@%p4 bra 	$L__BB2_44;
	add.s32 	%r8, %r6, %r1;
	add.s32 	%r9, %r7, %r2;
	add.s32 	%r201, %r198, -1;
	shr.u32 	%r202, %r201, 5;
	add.s32 	%r203, %r202, 1;
	and.b32  	%r10, %r203, 7;
	add.s32 	%r11, %r10, -1;
	and.b32  	%r12, %r203, 268435448;
	and.b32  	%r13, %r203, 3;
	and.b32  	%r14, %r201, 96;
	and.b32  	%r15, %r201, 32;
	mov.b32 	%r687, 0;
$L__BB2_3:
	setp.lt.u32 	%p5, %r198, 225;
	add.s32 	%r17, %r8, %r687;
	mul.lo.s32 	%r18, %r17, %r197;
	add.s32 	%r205, %r687, %r1;
	mad.lo.s32 	%r19, %r205, %r5, %r2;
	mov.b32 	%r690, 0;
	@%p5 bra 	$L__BB2_22;
	mov.b32 	%r690, 0;
	mov.u32 	%r689, %r690;
$L__BB2_5:
	.pragma "nounroll";
	add.s32 	%r22, %r9, %r690;
	max.s32 	%r207, %r17, %r22;
	setp.ge.s32 	%p6, %r207, %r197;
	add.s32 	%r208, %r22, %r18;
	mul.wide.s32 	%rd12, %r208, 4;
	add.s64 	%rd2, %rd1, %rd12;
	add.s32 	%r209, %r19, %r690;
	shl.b32 	%r210, %r209, 2;
	mov.u32 	%r211, _ZZ6phase3PiiiiiE4tile;
	add.s32 	%r23, %r211, %r210;
	@%p6 bra 	$L__BB2_7;
	ld.global.u32 	%r212, [%rd2];
	st.shared.u32 	[%r23], %r212;
$L__BB2_7:
	add.s32 	%r213, %r22, 32;
	max.s32 	%r214, %r17, %r213;
	setp.ge.s32 	%p7, %r214, %r197;
	@%p7 bra 	$L__BB2_9;
	ld.global.u32 	%r215, [%rd2+128];
	st.shared.u32 	[%r23+128], %r215;
$L__BB2_9:
	add.s32 	%r216, %r22, 64;
	max.s32 	%r217, %r17, %r216;
	setp.ge.s32 	%p8, %r217, %r197;
	@%p8 bra 	$L__BB2_11;
	ld.global.u32 	%r218, [%rd2+256];
	st.shared.u32 	[%r23+256], %r218;
$L__BB2_11:
	add.s32 	%r219, %r22, 96;
	max.s32 	%r220, %r17, %r219;
	setp.ge.s32 	%p9, %r220, %r197;
	@%p9 bra 	$L__BB2_13;
	ld.global.u32 	%r221, [%rd2+384];
	st.shared.u32 	[%r23+384], %r221;
$L__BB2_13:
	add.s32 	%r222, %r22, 128;
	max.s32 	%r223, %r17, %r222;
	setp.ge.s32 	%p10, %r223, %r197;
	@%p10 bra 	$L__BB2_15;
	ld.global.u32 	%r224, [%rd2+512];
	st.shared.u32 	[%r23+512], %r224;
$L__BB2_15:
	add.s32 	%r225, %r22, 160;
	max.s32 	%r226, %r17, %r225;
	setp.ge.s32 	%p11, %r226, %r197;
	@%p11 bra 	$L__BB2_17;
	ld.global.u32 	%r227, [%rd2+640];
	st.shared.u32 	[%r23+640], %r227;
$L__BB2_17:
	add.s32 	%r228, %r22, 192;
	max.s32 	%r229, %r17, %r228;
	setp.ge.s32 	%p12, %r229, %r197;
	@%p12 bra 	$L__BB2_19;
	ld.global.u32 	%r230, [%rd2+768];
	st.shared.u32 	[%r23+768], %r230;
$L__BB2_19:
	add.s32 	%r231, %r22, 224;
	max.s32 	%r232, %r17, %r231;
	setp.ge.s32 	%p13, %r232, %r197;
	@%p13 bra 	$L__BB2_21;
	ld.global.u32 	%r233, [%rd2+896];
	st.shared.u32 	[%r23+896], %r233;
$L__BB2_21:
	add.s32 	%r690, %r690, 256;
	add.s32 	%r689, %r689, 8;
	setp.ne.s32 	%p14, %r689, %r12;
	@%p14 bra 	$L__BB2_5;
$L__BB2_22:
	setp.eq.s32 	%p15, %r10, 0;
	@%p15 bra 	$L__BB2_43;
	setp.lt.u32 	%p16, %r11, 3;
	@%p16 bra 	$L__BB2_33;
	add.s32 	%r27, %r9, %r690;
	max.s32 	%r234, %r17, %r27;
	setp.ge.s32 	%p17, %r234, %r197;
	add.s32 	%r235, %r27, %r18;
	mul.wide.s32 	%rd13, %r235, 4;
	add.s64 	%rd3, %rd1, %rd13;
	add.s32 	%r236, %r19, %r690;
	shl.b32 	%r237, %r236, 2;
	mov.u32 	%r238, _ZZ6phase3PiiiiiE4tile;
	add.s32 	%r28, %r238, %r237;
	@%p17 bra 	$L__BB2_26;
	ld.global.u32 	%r239, [%rd3];
	st.shared.u32 	[%r28], %r239;
$L__BB2_26:
	add.s32 	%r240, %r27, 32;
	max.s32 	%r241, %r17, %r240;
	setp.ge.s32 	%p18, %r241, %r197;
	@%p18 bra 	$L__BB2_28;
	ld.global.u32 	%r242, [%rd3+128];
	st.shared.u32 	[%r28+128], %r242;
$L__BB2_28:
	add.s32 	%r243, %r27, 64;
	max.s32 	%r244, %r17, %r243;
	setp.ge.s32 	%p19, %r244, %r197;
	@%p19 bra 	$L__BB2_30;
	ld.global.u32 	%r245, [%rd3+256];
	st.shared.u32 	[%r28+256], %r245;
$L__BB2_30:
	add.s32 	%r246, %r27, 96;
	max.s32 	%r247, %r17, %r246;
	setp.ge.s32 	%p20, %r247, %r197;
	@%p20 bra 	$L__BB2_32;
	ld.global.u32 	%r248, [%rd3+384];
	st.shared.u32 	[%r28+384], %r248;
$L__BB2_32:
	add.s32 	%r690, %r690, 128;
$L__BB2_33:
	setp.eq.s32 	%p21, %r13, 0;
	@%p21 bra 	$L__BB2_43;
	setp.eq.s32 	%p22, %r14, 0;
	@%p22 bra 	$L__BB2_40;
	add.s32 	%r31, %r9, %r690;
	max.s32 	%r249, %r17, %r31;
	setp.ge.s32 	%p23, %r249, %r197;
	add.s32 	%r250, %r31, %r18;
	mul.wide.s32 	%rd14, %r250, 4;
	add.s64 	%rd4, %rd1, %rd14;
	add.s32 	%r251, %r19, %r690;
	shl.b32 	%r252, %r251, 2;
	mov.u32 	%r253, _ZZ6phase3PiiiiiE4tile;
	add.s32 	%r32, %r253, %r252;
	@%p23 bra 	$L__BB2_37;
	ld.global.u32 	%r254, [%rd4];
	st.shared.u32 	[%r32], %r254;
$L__BB2_37:
	add.s32 	%r255, %r31, 32;
	max.s32 	%r256, %r17, %r255;
	setp.ge.s32 	%p24, %r256, %r197;
	@%p24 bra 	$L__BB2_39;
	ld.global.u32 	%r257, [%rd4+128];
	st.shared.u32 	[%r32+128], %r257;
$L__BB2_39:
	add.s32 	%r690, %r690, 64;
$L__BB2_40:
	setp.ne.s32 	%p25, %r15, 0;
	@%p25 bra 	$L__BB2_43;
	add.s32 	%r35, %r9, %r690;
	max.s32 	%r258, %r17, %r35;
	setp.ge.s32 	%p26, %r258, %r197;
	@%p26 bra 	$L__BB2_43;
	add.s32 	%r259, %r35, %r18;
	mul.wide.s32 	%rd15, %r259, 4;
	add.s64 	%rd16, %rd1, %rd15;
	ld.global.u32 	%r260, [%rd16];
	add.s32 	%r261, %r19, %r690;
	shl.b32 	%r262, %r261, 2;
	mov.u32 	%r263, _ZZ6phase3PiiiiiE4tile;
	add.s32 	%r264, %r263, %r262;
	st.shared.u32 	[%r264], %r260;
$L__BB2_43:
	add.s32 	%r687, %r687, 32;
	setp.lt.s32 	%p27, %r687, %r198;
	@%p27 bra 	$L__BB2_3;
$L__BB2_44:
	setp.lt.s32 	%p28, %r198, 1;
	bar.sync 	0;
	@%p28 bra 	$L__BB2_178;
	mul.lo.s32 	%r266, %r199, %r198;
	add.s32 	%r37, %r266, %r1;
	add.s32 	%r38, %r7, %r2;
	shl.b32 	%r267, %r1, 8;
	mov.u32 	%r268, _ZZ6phase3PiiiiiE13pivotRowSlice;
	add.s32 	%r39, %r268, %r267;
	add.s32 	%r40, %r6, %r1;
	add.s32 	%r41, %r266, %r2;
	shl.b32 	%r269, %r2, 2;
	mov.u32 	%r270, _ZZ6phase3PiiiiiE13pivotColSlice;
	add.s32 	%r42, %r270, %r269;
	add.s32 	%r43, %r198, -1;
	shr.u32 	%r271, %r43, 5;
	add.s32 	%r44, %r271, 1;
	and.b32  	%r45, %r44, 7;
	add.s32 	%r46, %r45, -1;
	and.b32  	%r47, %r44, 3;
	and.b32  	%r48, %r44, 268435448;
	and.b32  	%r49, %r43, 32;
	mov.b32 	%r693, 0;
$L__BB2_46:
	setp.lt.u32 	%p29, %r198, 225;
	bar.sync 	0;
	add.s32 	%r54, %r37, %r693;
	mul.lo.s32 	%r55, %r54, %r197;
	mov.b32 	%r704, 0;
	@%p29 bra 	$L__BB2_65;
	mov.b32 	%r704, 0;
	mov.u32 	%r695, %r704;
$L__BB2_48:
	.pragma "nounroll";
	add.s32 	%r58, %r38, %r704;
	max.s32 	%r275, %r54, %r58;
	setp.ge.s32 	%p30, %r275, %r197;
	add.s32 	%r276, %r58, %r55;
	mul.wide.s32 	%rd17, %r276, 4;
	add.s64 	%rd5, %rd1, %rd17;
	mov.b32 	%r696, 1073741823;
	@%p30 bra 	$L__BB2_50;
	ld.global.u32 	%r696, [%rd5];
$L__BB2_50:
	add.s32 	%r278, %r704, %r2;
	shl.b32 	%r279, %r278, 2;
	add.s32 	%r61, %r39, %r279;
	st.shared.u32 	[%r61], %r696;
	add.s32 	%r280, %r58, 32;
	max.s32 	%r281, %r54, %r280;
	setp.ge.s32 	%p31, %r281, %r197;
	mov.b32 	%r697, 1073741823;
	@%p31 bra 	$L__BB2_52;
	ld.global.u32 	%r697, [%rd5+128];
$L__BB2_52:
	st.shared.u32 	[%r61+128], %r697;
	add.s32 	%r283, %r58, 64;
	max.s32 	%r284, %r54, %r283;
	setp.ge.s32 	%p32, %r284, %r197;
	mov.b32 	%r698, 1073741823;
	@%p32 bra 	$L__BB2_54;
	ld.global.u32 	%r698, [%rd5+256];
$L__BB2_54:
	st.shared.u32 	[%r61+256], %r698;
	add.s32 	%r286, %r58, 96;
	max.s32 	%r287, %r54, %r286;
	setp.ge.s32 	%p33, %r287, %r197;
	mov.b32 	%r699, 1073741823;
	@%p33 bra 	$L__BB2_56;
	ld.global.u32 	%r699, [%rd5+384];
$L__BB2_56:
	st.shared.u32 	[%r61+384], %r699;
	add.s32 	%r289, %r58, 128;
	max.s32 	%r290, %r54, %r289;
	setp.ge.s32 	%p34, %r290, %r197;
	mov.b32 	%r700, 1073741823;
	@%p34 bra 	$L__BB2_58;
	ld.global.u32 	%r700, [%rd5+512];
$L__BB2_58:
	st.shared.u32 	[%r61+512], %r700;
	add.s32 	%r292, %r58, 160;
	max.s32 	%r293, %r54, %r292;
	setp.ge.s32 	%p35, %r293, %r197;
	mov.b32 	%r701, 1073741823;
	@%p35 bra 	$L__BB2_60;
	ld.global.u32 	%r701, [%rd5+640];
$L__BB2_60:
	st.shared.u32 	[%r61+640], %r701;
	add.s32 	%r295, %r58, 192;
	max.s32 	%r296, %r54, %r295;
	setp.ge.s32 	%p36, %r296, %r197;
	mov.b32 	%r702, 1073741823;
	@%p36 bra 	$L__BB2_62;
	ld.global.u32 	%r702, [%rd5+768];
$L__BB2_62:
	st.shared.u32 	[%r61+768], %r702;
	add.s32 	%r298, %r58, 224;
	max.s32 	%r299, %r54, %r298;
	setp.ge.s32 	%p37, %r299, %r197;
	mov.b32 	%r703, 1073741823;
	@%p37 bra 	$L__BB2_64;
	ld.global.u32 	%r703, [%rd5+896];
$L__BB2_64:
	st.shared.u32 	[%r61+896], %r703;
	add.s32 	%r704, %r704, 256;
	add.s32 	%r695, %r695, 8;
	setp.ne.s32 	%p38, %r695, %r48;
	@%p38 bra 	$L__BB2_48;
$L__BB2_65:
	setp.eq.s32 	%p39, %r45, 0;
	@%p39 bra 	$L__BB2_87;
	setp.lt.u32 	%p40, %r46, 3;
	@%p40 bra 	$L__BB2_76;
	add.s32 	%r79, %r38, %r704;
	max.s32 	%r301, %r54, %r79;
	setp.ge.s32 	%p41, %r301, %r197;
	add.s32 	%r302, %r79, %r55;
	mul.wide.s32 	%rd18, %r302, 4;
	add.s64 	%rd6, %rd1, %rd18;
	mov.b32 	%r705, 1073741823;
	@%p41 bra 	$L__BB2_69;
	ld.global.u32 	%r705, [%rd6];
$L__BB2_69:
	add.s32 	%r304, %r704, %r2;
	shl.b32 	%r305, %r304, 2;
	add.s32 	%r82, %r39, %r305;
	st.shared.u32 	[%r82], %r705;
	add.s32 	%r306, %r79, 32;
	max.s32 	%r307, %r54, %r306;
	setp.ge.s32 	%p42, %r307, %r197;
	mov.b32 	%r706, 1073741823;
	@%p42 bra 	$L__BB2_71;
	ld.global.u32 	%r706, [%rd6+128];
$L__BB2_71:
	st.shared.u32 	[%r82+128], %r706;
	add.s32 	%r309, %r79, 64;
	max.s32 	%r310, %r54, %r309;
	setp.ge.s32 	%p43, %r310, %r197;
	mov.b32 	%r707, 1073741823;
	@%p43 bra 	$L__BB2_73;
	ld.global.u32 	%r707, [%rd6+256];
$L__BB2_73:
	st.shared.u32 	[%r82+256], %r707;
	add.s32 	%r312, %r79, 96;
	max.s32 	%r313, %r54, %r312;
	setp.ge.s32 	%p44, %r313, %r197;
	mov.b32 	%r708, 1073741823;
	@%p44 bra 	$L__BB2_75;
	ld.global.u32 	%r708, [%rd6+384];
$L__BB2_75:
	st.shared.u32 	[%r82+384], %r708;
	add.s32 	%r704, %r704, 128;
$L__BB2_76:
	setp.eq.s32 	%p45, %r47, 0;
	@%p45 bra 	$L__BB2_87;
	setp.eq.s32 	%p46, %r47, 1;
	@%p46 bra 	$L__BB2_83;
	add.s32 	%r91, %r38, %r704;
	max.s32 	%r315, %r54, %r91;
	setp.ge.s32 	%p47, %r315, %r197;
	add.s32 	%r316, %r91, %r55;
	mul.wide.s32 	%rd19, %r316, 4;
	add.s64 	%rd7, %rd1, %rd19;
	mov.b32 	%r710, 1073741823;
	@%p47 bra 	$L__BB2_80;
	ld.global.u32 	%r710, [%rd7];
$L__BB2_80:
	add.s32 	%r318, %r704, %r2;
	shl.b32 	%r319, %r318, 2;
	add.s32 	%r94, %r39, %r319;
	st.shared.u32 	[%r94], %r710;
	add.s32 	%r320, %r91, 32;
	max.s32 	%r321, %r54, %r320;
	setp.ge.s32 	%p48, %r321, %r197;
	mov.b32 	%r711, 1073741823;
	@%p48 bra 	$L__BB2_82;
	ld.global.u32 	%r711, [%rd7+128];
$L__BB2_82:
	st.shared.u32 	[%r94+128], %r711;
	add.s32 	%r704, %r704, 64;
$L__BB2_83:
	setp.ne.s32 	%p49, %r49, 0;
	@%p49 bra 	$L__BB2_87;
	add.s32 	%r99, %r38, %r704;
	max.s32 	%r323, %r54, %r99;
	setp.ge.s32 	%p50, %r323, %r197;
	mov.b32 	%r713, 1073741823;
	@%p50 bra 	$L__BB2_86;
	add.s32 	%r324, %r99, %r55;
	mul.wide.s32 	%rd20, %r324, 4;
	add.s64 	%rd21, %rd1, %rd20;
	ld.global.u32 	%r713, [%rd21];
$L__BB2_86:
	add.s32 	%r325, %r704, %r2;
	shl.b32 	%r326, %r325, 2;
	add.s32 	%r327, %r39, %r326;
	st.shared.u32 	[%r327], %r713;
$L__BB2_87:
	setp.lt.u32 	%p51, %r198, 225;
	add.s32 	%r102, %r41, %r693;
	mov.b32 	%r724, 0;
	@%p51 bra 	$L__BB2_106;
	mov.b32 	%r724, 0;
	mov.u32 	%r715, %r724;
$L__BB2_89:
	.pragma "nounroll";
	add.s32 	%r105, %r40, %r724;
	max.s32 	%r331, %r105, %r102;
	setp.ge.s32 	%p52, %r331, %r197;
	mov.b32 	%r716, 1073741823;
	@%p52 bra 	$L__BB2_91;
	mad.lo.s32 	%r332, %r105, %r197, %r102;
	mul.wide.s32 	%rd22, %r332, 4;
	add.s64 	%rd23, %rd1, %rd22;
	ld.global.u32 	%r716, [%rd23];
$L__BB2_91:
	add.s32 	%r334, %r724, %r1;
	shl.b32 	%r335, %r334, 7;
	add.s32 	%r108, %r42, %r335;
	st.shared.u32 	[%r108], %r716;
	add.s32 	%r109, %r105, 32;
	max.s32 	%r336, %r109, %r102;
	setp.ge.s32 	%p53, %r336, %r197;
	mov.b32 	%r717, 1073741823;
	@%p53 bra 	$L__BB2_93;
	mad.lo.s32 	%r337, %r109, %r197, %r102;
	mul.wide.s32 	%rd24, %r337, 4;
	add.s64 	%rd25, %rd1, %rd24;
	ld.global.u32 	%r717, [%rd25];
$L__BB2_93:
	st.shared.u32 	[%r108+4096], %r717;
	add.s32 	%r112, %r105, 64;
	max.s32 	%r339, %r112, %r102;
	setp.ge.s32 	%p54, %r339, %r197;
	mov.b32 	%r718, 1073741823;
	@%p54 bra 	$L__BB2_95;
	mad.lo.s32 	%r340, %r112, %r197, %r102;
	mul.wide.s32 	%rd26, %r340, 4;
	add.s64 	%rd27, %rd1, %rd26;
	ld.global.u32 	%r718, [%rd27];
$L__BB2_95:
	st.shared.u32 	[%r108+8192], %r718;
	add.s32 	%r115, %r105, 96;
	max.s32 	%r342, %r115, %r102;
	setp.ge.s32 	%p55, %r342, %r197;
	mov.b32 	%r719, 1073741823;
	@%p55 bra 	$L__BB2_97;
	mad.lo.s32 	%r343, %r115, %r197, %r102;
	mul.wide.s32 	%rd28, %r343, 4;
	add.s64 	%rd29, %rd1, %rd28;
	ld.global.u32 	%r719, [%rd29];
$L__BB2_97:
	st.shared.u32 	[%r108+12288], %r719;
	add.s32 	%r118, %r105, 128;
	max.s32 	%r345, %r118, %r102;
	setp.ge.s32 	%p56, %r345, %r197;
	mov.b32 	%r720, 1073741823;
	@%p56 bra 	$L__BB2_99;
	mad.lo.s32 	%r346, %r118, %r197, %r102;
	mul.wide.s32 	%rd30, %r346, 4;
	add.s64 	%rd31, %rd1, %rd30;
	ld.global.u32 	%r720, [%rd31];
$L__BB2_99:
	st.shared.u32 	[%r108+16384], %r720;
	add.s32 	%r121, %r105, 160;
	max.s32 	%r348, %r121, %r102;
	setp.ge.s32 	%p57, %r348, %r197;
	mov.b32 	%r721, 1073741823;
	@%p57 bra 	$L__BB2_101;
	mad.lo.s32 	%r349, %r121, %r197, %r102;
	mul.wide.s32 	%rd32, %r349, 4;
	add.s64 	%rd33, %rd1, %rd32;
	ld.global.u32 	%r721, [%rd33];
$L__BB2_101:
	st.shared.u32 	[%r108+20480], %r721;
	add.s32 	%r124, %r105, 192;
	max.s32 	%r351, %r124, %r102;
	setp.ge.s32 	%p58, %r351, %r197;
	mov.b32 	%r722, 1073741823;
	@%p58 bra 	$L__BB2_103;
	mad.lo.s32 	%r352, %r124, %r197, %r102;
	mul.wide.s32 	%rd34, %r352, 4;
	add.s64 	%rd35, %rd1, %rd34;
	ld.global.u32 	%r722, [%rd35];
$L__BB2_103:
	st.shared.u32 	[%r108+24576], %r722;
	add.s32 	%r127, %r105, 224;
	max.s32 	%r354, %r127, %r102;
	setp.ge.s32 	%p59, %r354, %r197;
	mov.b32 	%r723, 1073741823;
	@%p59 bra 	$L__BB2_105;
	mad.lo.s32 	%r355, %r127, %r197, %r102;
	mul.wide.s32 	%rd36, %r355, 4;
	add.s64 	%rd37, %rd1, %rd36;
	ld.global.u32 	%r723, [%rd37];
$L__BB2_105:
	st.shared.u32 	[%r108+28672], %r723;
	add.s32 	%r724, %r724, 256;
	add.s32 	%r715, %r715, 8;
	setp.ne.s32 	%p60, %r715, %r48;
	@%p60 bra 	$L__BB2_89;
$L__BB2_106:
	setp.eq.s32 	%p61, %r45, 0;
	@%p61 bra 	$L__BB2_128;
	setp.lt.u32 	%p62, %r46, 3;
	@%p62 bra 	$L__BB2_117;
	add.s32 	%r133, %r40, %r724;
	max.s32 	%r357, %r133, %r102;
	setp.ge.s32 	%p63, %r357, %r197;
	mov.b32 	%r725, 1073741823;
	@%p63 bra 	$L__BB2_110;
	mad.lo.s32 	%r358, %r133, %r197, %r102;
	mul.wide.s32 	%rd38, %r358, 4;
	add.s64 	%rd39, %rd1, %rd38;
	ld.global.u32 	%r725, [%rd39];
$L__BB2_110:
	add.s32 	%r360, %r724, %r1;
	shl.b32 	%r361, %r360, 7;
	add.s32 	%r136, %r42, %r361;
	st.shared.u32 	[%r136], %r725;
	add.s32 	%r137, %r133, 32;
	max.s32 	%r362, %r137, %r102;
	setp.ge.s32 	%p64, %r362, %r197;
	mov.b32 	%r726, 1073741823;
	@%p64 bra 	$L__BB2_112;
	mad.lo.s32 	%r363, %r137, %r197, %r102;
	mul.wide.s32 	%rd40, %r363, 4;
	add.s64 	%rd41, %rd1, %rd40;
	ld.global.u32 	%r726, [%rd41];
$L__BB2_112:
	st.shared.u32 	[%r136+4096], %r726;
	add.s32 	%r140, %r133, 64;
	max.s32 	%r365, %r140, %r102;
	setp.ge.s32 	%p65, %r365, %r197;
	mov.b32 	%r727, 1073741823;
	@%p65 bra 	$L__BB2_114;
	mad.lo.s32 	%r366, %r140, %r197, %r102;
	mul.wide.s32 	%rd42, %r366, 4;
	add.s64 	%rd43, %rd1, %rd42;
	ld.global.u32 	%r727, [%rd43];
$L__BB2_114:
	st.shared.u32 	[%r136+8192], %r727;
	add.s32 	%r143, %r133, 96;
	max.s32 	%r368, %r143, %r102;
	setp.ge.s32 	%p66, %r368, %r197;
	mov.b32 	%r728, 1073741823;
	@%p66 bra 	$L__BB2_116;
	mad.lo.s32 	%r369, %r143, %r197, %r102;
	mul.wide.s32 	%rd44, %r369, 4;
	add.s64 	%rd45, %rd1, %rd44;
	ld.global.u32 	%r728, [%rd45];
$L__BB2_116:
	st.shared.u32 	[%r136+12288], %r728;
	add.s32 	%r724, %r724, 128;
$L__BB2_117:
	setp.eq.s32 	%p67, %r47, 0;
	@%p67 bra 	$L__BB2_128;
	setp.eq.s32 	%p68, %r47, 1;
	@%p68 bra 	$L__BB2_124;
	add.s32 	%r148, %r40, %r724;
	max.s32 	%r371, %r148, %r102;
	setp.ge.s32 	%p69, %r371, %r197;
	mov.b32 	%r730, 1073741823;
	@%p69 bra 	$L__BB2_121;
	mad.lo.s32 	%r372, %r148, %r197, %r102;
	mul.wide.s32 	%rd46, %r372, 4;
	add.s64 	%rd47, %rd1, %rd46;
	ld.global.u32 	%r730, [%rd47];
$L__BB2_121:
	add.s32 	%r374, %r724, %r1;
	shl.b32 	%r375, %r374, 7;
	add.s32 	%r151, %r42, %r375;
	st.shared.u32 	[%r151], %r730;
	add.s32 	%r152, %r148, 32;
	max.s32 	%r376, %r152, %r102;
	setp.ge.s32 	%p70, %r376, %r197;
	mov.b32 	%r731, 1073741823;
	@%p70 bra 	$L__BB2_123;
	mad.lo.s32 	%r377, %r152, %r197, %r102;
	mul.wide.s32 	%rd48, %r377, 4;
	add.s64 	%rd49, %rd1, %rd48;
	ld.global.u32 	%r731, [%rd49];
$L__BB2_123:
	st.shared.u32 	[%r151+4096], %r731;
	add.s32 	%r724, %r724, 64;
$L__BB2_124:
	setp.ne.s32 	%p71, %r49, 0;
	@%p71 bra 	$L__BB2_128;
	add.s32 	%r157, %r40, %r724;
	max.s32 	%r379, %r157, %r102;
	setp.ge.s32 	%p72, %r379, %r197;
	mov.b32 	%r733, 1073741823;
	@%p72 bra 	$L__BB2_127;
	mad.lo.s32 	%r380, %r157, %r197, %r102;
	mul.wide.s32 	%rd50, %r380, 4;
	add.s64 	%rd51, %rd1, %rd50;
	ld.global.u32 	%r733, [%rd51];
$L__BB2_127:
	add.s32 	%r381, %r724, %r1;
	shl.b32 	%r382, %r381, 7;
	add.s32 	%r383, %r42, %r382;
	st.shared.u32 	[%r383], %r733;
$L__BB2_128:
	bar.sync 	0;
	mov.b32 	%r734, 0;
$L__BB2_129:
	add.s32 	%r386, %r734, %r1;
	add.s32 	%r161, %r40, %r734;
	mul.lo.s32 	%r162, %r386, %r5;
	shl.b32 	%r387, %r386, 7;
	mov.u32 	%r388, _ZZ6phase3PiiiiiE13pivotColSlice;
	add.s32 	%r163, %r388, %r387;
	mov.b32 	%r735, 0;
$L__BB2_130:
	add.s32 	%r389, %r38, %r735;
	max.s32 	%r390, %r161, %r389;
	setp.ge.s32 	%p73, %r390, %r197;
	@%p73 bra 	$L__BB2_132;
	add.s32 	%r391, %r735, %r2;
	add.s32 	%r392, %r391, %r162;
	shl.b32 	%r393, %r391, 2;
	add.s32 	%r395, %r268, %r393;
	shl.b32 	%r396, %r392, 2;
	mov.u32 	%r397, _ZZ6phase3PiiiiiE4tile;
	add.s32 	%r398, %r397, %r396;
	ld.shared.u32 	%r399, [%r398];
	ld.shared.u32 	%r400, [%r163];
	ld.shared.u32 	%r401, [%r395];
	setp.eq.s32 	%p74, %r400, 1073741823;
	setp.eq.s32 	%p75, %r401, 1073741823;
	add.s32 	%r403, %r401, %r400;
	selp.b32 	%r404, 1073741823, %r403, %p75;
	selp.b32 	%r405, 1073741823, %r404, %p74;
	min.s32 	%r406, %r405, %r399;
	ld.shared.u32 	%r407, [%r163+4];
	ld.shared.u32 	%r408, [%r395+256];
	setp.eq.s32 	%p76, %r407, 1073741823;
	setp.eq.s32 	%p77, %r408, 1073741823;
	add.s32 	%r410, %r408, %r407;
	selp.b32 	%r411, 1073741823, %r410, %p77;
	selp.b32 	%r412, 1073741823, %r411, %p76;
	min.s32 	%r413, %r412, %r406;
	ld.shared.u32 	%r414, [%r163+8];
	ld.shared.u32 	%r415, [%r395+512];
	setp.eq.s32 	%p78, %r414, 1073741823;
	setp.eq.s32 	%p79, %r415, 1073741823;
	add.s32 	%r417, %r415, %r414;
	selp.b32 	%r418, 1073741823, %r417, %p79;
	selp.b32 	%r419, 1073741823, %r418, %p78;
	min.s32 	%r420, %r419, %r413;
	ld.shared.u32 	%r421, [%r163+12];
	ld.shared.u32 	%r422, [%r395+768];
	setp.eq.s32 	%p80, %r421, 1073741823;
	setp.eq.s32 	%p81, %r422, 1073741823;
	add.s32 	%r424, %r422, %r421;
	selp.b32 	%r425, 1073741823, %r424, %p81;
	selp.b32 	%r426, 1073741823, %r425, %p80;
	min.s32 	%r427, %r426, %r420;
	ld.shared.u32 	%r428, [%r163+16];
	ld.shared.u32 	%r429, [%r395+1024];
	setp.eq.s32 	%p82, %r428, 1073741823;
	setp.eq.s32 	%p83, %r429, 1073741823;
	add.s32 	%r431, %r429, %r428;
	selp.b32 	%r432, 1073741823, %r431, %p83;
	selp.b32 	%r433, 1073741823, %r432, %p82;
	min.s32 	%r434, %r433, %r427;
	ld.shared.u32 	%r435, [%r163+20];
	ld.shared.u32 	%r436, [%r395+1280];
	setp.eq.s32 	%p84, %r435, 1073741823;
	setp.eq.s32 	%p85, %r436, 1073741823;
	add.s32 	%r438, %r436, %r435;
	selp.b32 	%r439, 1073741823, %r438, %p85;
	selp.b32 	%r440, 1073741823, %r439, %p84;
	min.s32 	%r441, %r440, %r434;
	ld.shared.u32 	%r442, [%r163+24];
	ld.shared.u32 	%r443, [%r395+1536];
	setp.eq.s32 	%p86, %r442, 1073741823;
	setp.eq.s32 	%p87, %r443, 1073741823;
	add.s32 	%r445, %r443, %r442;
	selp.b32 	%r446, 1073741823, %r445, %p87;
	selp.b32 	%r447, 1073741823, %r446, %p86;
	min.s32 	%r448, %r447, %r441;
	ld.shared.u32 	%r449, [%r163+28];
	ld.shared.u32 	%r450, [%r395+1792];
	setp.eq.s32 	%p88, %r449, 1073741823;
	setp.eq.s32 	%p89, %r450, 1073741823;
	add.s32 	%r452, %r450, %r449;
	selp.b32 	%r453, 1073741823, %r452, %p89;
	selp.b32 	%r454, 1073741823, %r453, %p88;
	min.s32 	%r455, %r454, %r448;
	ld.shared.u32 	%r456, [%r163+32];
	ld.shared.u32 	%r457, [%r395+2048];
	setp.eq.s32 	%p90, %r456, 1073741823;
	setp.eq.s32 	%p91, %r457, 1073741823;
	add.s32 	%r459, %r457, %r456;
	selp.b32 	%r460, 1073741823, %r459, %p91;
	selp.b32 	%r461, 1073741823, %r460, %p90;
	min.s32 	%r462, %r461, %r455;
	ld.shared.u32 	%r463, [%r163+36];
	ld.shared.u32 	%r464, [%r395+2304];
	setp.eq.s32 	%p92, %r463, 1073741823;
	setp.eq.s32 	%p93, %r464, 1073741823;
	add.s32 	%r466, %r464, %r463;
	selp.b32 	%r467, 1073741823, %r466, %p93;
	selp.b32 	%r468, 1073741823, %r467, %p92;
	min.s32 	%r469, %r468, %r462;
	ld.shared.u32 	%r470, [%r163+40];
	ld.shared.u32 	%r471, [%r395+2560];
	setp.eq.s32 	%p94, %r470, 1073741823;
	setp.eq.s32 	%p95, %r471, 1073741823;
	add.s32 	%r473, %r471, %r470;
	selp.b32 	%r474, 1073741823, %r473, %p95;
	selp.b32 	%r475, 1073741823, %r474, %p94;
	min.s32 	%r476, %r475, %r469;
	ld.shared.u32 	%r477, [%r163+44];
	ld.shared.u32 	%r478, [%r395+2816];
	setp.eq.s32 	%p96, %r477, 1073741823;
	setp.eq.s32 	%p97, %r478, 1073741823;
	add.s32 	%r480, %r478, %r477;
	selp.b32 	%r481, 1073741823, %r480, %p97;
	selp.b32 	%r482, 1073741823, %r481, %p96;
	min.s32 	%r483, %r482, %r476;
	ld.shared.u32 	%r484, [%r163+48];
	ld.shared.u32 	%r485, [%r395+3072];
	setp.eq.s32 	%p98, %r484, 1073741823;
	setp.eq.s32 	%p99, %r485, 1073741823;
	add.s32 	%r487, %r485, %r484;
	selp.b32 	%r488, 1073741823, %r487, %p99;
	selp.b32 	%r489, 1073741823, %r488, %p98;
	min.s32 	%r490, %r489, %r483;
	ld.shared.u32 	%r491, [%r163+52];
	ld.shared.u32 	%r492, [%r395+3328];
	setp.eq.s32 	%p100, %r491, 1073741823;
	setp.eq.s32 	%p101, %r492, 1073741823;
	add.s32 	%r494, %r492, %r491;
	selp.b32 	%r495, 1073741823, %r494, %p101;
	selp.b32 	%r496, 1073741823, %r495, %p100;
	min.s32 	%r497, %r496, %r490;
	ld.shared.u32 	%r498, [%r163+56];
	ld.shared.u32 	%r499, [%r395+3584];
	setp.eq.s32 	%p102, %r498, 1073741823;
	setp.eq.s32 	%p103, %r499, 1073741823;
	add.s32 	%r501, %r499, %r498;
	selp.b32 	%r502, 1073741823, %r501, %p103;
	selp.b32 	%r503, 1073741823, %r502, %p102;
	min.s32 	%r504, %r503, %r497;
	ld.shared.u32 	%r505, [%r163+60];
	ld.shared.u32 	%r506, [%r395+3840];
	setp.eq.s32 	%p104, %r505, 1073741823;
	setp.eq.s32 	%p105, %r506, 1073741823;
	add.s32 	%r508, %r506, %r505;
	selp.b32 	%r509, 1073741823, %r508, %p105;
	selp.b32 	%r510, 1073741823, %r509, %p104;
	min.s32 	%r511, %r510, %r504;
	ld.shared.u32 	%r512, [%r163+64];
	ld.shared.u32 	%r513, [%r395+4096];
	setp.eq.s32 	%p106, %r512, 1073741823;
	setp.eq.s32 	%p107, %r513, 1073741823;
	add.s32 	%r515, %r513, %r512;
	selp.b32 	%r516, 1073741823, %r515, %p107;
	selp.b32 	%r517, 1073741823, %r516, %p106;
	min.s32 	%r518, %r517, %r511;
	ld.shared.u32 	%r519, [%r163+68];
	ld.shared.u32 	%r520, [%r395+4352];
	setp.eq.s32 	%p108, %r519, 1073741823;
	setp.eq.s32 	%p109, %r520, 1073741823;
	add.s32 	%r522, %r520, %r519;
	selp.b32 	%r523, 1073741823, %r522, %p109;
	selp.b32 	%r524, 1073741823, %r523, %p108;
	min.s32 	%r525, %r524, %r518;
	ld.shared.u32 	%r526, [%r163+72];
	ld.shared.u32 	%r527, [%r395+4608];
	setp.eq.s32 	%p110, %r526, 1073741823;
	setp.eq.s32 	%p111, %r527, 1073741823;
	add.s32 	%r529, %r527, %r526;
	selp.b32 	%r530, 1073741823, %r529, %p111;
	selp.b32 	%r531, 1073741823, %r530, %p110;
	min.s32 	%r532, %r531, %r525;
	ld.shared.u32 	%r533, [%r163+76];
	ld.shared.u32 	%r534, [%r395+4864];
	setp.eq.s32 	%p112, %r533, 1073741823;
	setp.eq.s32 	%p113, %r534, 1073741823;
	add.s32 	%r536, %r534, %r533;
	selp.b32 	%r537, 1073741823, %r536, %p113;
	selp.b32 	%r538, 1073741823, %r537, %p112;
	min.s32 	%r539, %r538, %r532;
	ld.shared.u32 	%r540, [%r163+80];
	ld.shared.u32 	%r541, [%r395+5120];
	setp.eq.s32 	%p114, %r540, 1073741823;
	setp.eq.s32 	%p115, %r541, 1073741823;
	add.s32 	%r543, %r541, %r540;
	selp.b32 	%r544, 1073741823, %r543, %p115;
	selp.b32 	%r545, 1073741823, %r544, %p114;
	min.s32 	%r546, %r545, %r539;
	ld.shared.u32 	%r547, [%r163+84];
	ld.shared.u32 	%r548, [%r395+5376];
	setp.eq.s32 	%p116, %r547, 1073741823;
	setp.eq.s32 	%p117, %r548, 1073741823;
	add.s32 	%r550, %r548, %r547;
	selp.b32 	%r551, 1073741823, %r550, %p117;
	selp.b32 	%r552, 1073741823, %r551, %p116;
	min.s32 	%r553, %r552, %r546;
	ld.shared.u32 	%r554, [%r163+88];
	ld.shared.u32 	%r555, [%r395+5632];
	setp.eq.s32 	%p118, %r554, 1073741823;
	setp.eq.s32 	%p119, %r555, 1073741823;
	add.s32 	%r557, %r555, %r554;
	selp.b32 	%r558, 1073741823, %r557, %p119;
	selp.b32 	%r559, 1073741823, %r558, %p118;
	min.s32 	%r560, %r559, %r553;
	ld.shared.u32 	%r561, [%r163+92];
	ld.shared.u32 	%r562, [%r395+5888];
	setp.eq.s32 	%p120, %r561, 1073741823;
	setp.eq.s32 	%p121, %r562, 1073741823;
	add.s32 	%r564, %r562, %r561;
	selp.b32 	%r565, 1073741823, %r564, %p121;
	selp.b32 	%r566, 1073741823, %r565, %p120;
	min.s32 	%r567, %r566, %r560;
	ld.shared.u32 	%r568, [%r163+96];
	ld.shared.u32 	%r569, [%r395+6144];
	setp.eq.s32 	%p122, %r568, 1073741823;
	setp.eq.s32 	%p123, %r569, 1073741823;
	add.s32 	%r571, %r569, %r568;
	selp.b32 	%r572, 1073741823, %r571, %p123;
	selp.b32 	%r573, 1073741823, %r572, %p122;
	min.s32 	%r574, %r573, %r567;
	ld.shared.u32 	%r575, [%r163+100];
	ld.shared.u32 	%r576, [%r395+6400];
	setp.eq.s32 	%p124, %r575, 1073741823;
	setp.eq.s32 	%p125, %r576, 1073741823;
	add.s32 	%r578, %r576, %r575;
	selp.b32 	%r579, 1073741823, %r578, %p125;
	selp.b32 	%r580, 1073741823, %r579, %p124;
	min.s32 	%r581, %r580, %r574;
	ld.shared.u32 	%r582, [%r163+104];
	ld.shared.u32 	%r583, [%r395+6656];
	setp.eq.s32 	%p126, %r582, 1073741823;
	setp.eq.s32 	%p127, %r583, 1073741823;
	add.s32 	%r585, %r583, %r582;
	selp.b32 	%r586, 1073741823, %r585, %p127;
	selp.b32 	%r587, 1073741823, %r586, %p126;
	min.s32 	%r588, %r587, %r581;
	ld.shared.u32 	%r589, [%r163+108];
	ld.shared.u32 	%r590, [%r395+6912];
	setp.eq.s32 	%p128, %r589, 1073741823;
	setp.eq.s32 	%p129, %r590, 1073741823;
	add.s32 	%r592, %r590, %r589;
	selp.b32 	%r593, 1073741823, %r592, %p129;
	selp.b32 	%r594, 1073741823, %r593, %p128;
	min.s32 	%r595, %r594, %r588;
	ld.shared.u32 	%r596, [%r163+112];
	ld.shared.u32 	%r597, [%r395+7168];
	setp.eq.s32 	%p130, %r596, 1073741823;
	setp.eq.s32 	%p131, %r597, 1073741823;
	add.s32 	%r599, %r597, %r596;
	selp.b32 	%r600, 1073741823, %r599, %p131;
	selp.b32 	%r601, 1073741823, %r600, %p130;
	min.s32 	%r602, %r601, %r595;
	ld.shared.u32 	%r603, [%r163+116];
	ld.shared.u32 	%r604, [%r395+7424];
	setp.eq.s32 	%p132, %r603, 1073741823;
	setp.eq.s32 	%p133, %r604, 1073741823;
	add.s32 	%r606, %r604, %r603;
	selp.b32 	%r607, 1073741823, %r606, %p133;
	selp.b32 	%r608, 1073741823, %r607, %p132;
	min.s32 	%r609, %r608, %r602;
	ld.shared.u32 	%r610, [%r163+120];
	ld.shared.u32 	%r611, [%r395+7680];
	setp.eq.s32 	%p134, %r610, 1073741823;
	setp.eq.s32 	%p135, %r611, 1073741823;
	add.s32 	%r613, %r611, %r610;
	selp.b32 	%r614, 1073741823, %r613, %p135;
	selp.b32 	%r615, 1073741823, %r614, %p134;
	min.s32 	%r616, %r615, %r609;
	ld.shared.u32 	%r617, [%r163+124];
	ld.shared.u32 	%r618, [%r395+7936];
	setp.eq.s32 	%p136, %r617, 1073741823;
	setp.eq.s32 	%p137, %r618, 1073741823;
	add.s32 	%r620, %r618, %r617;
	selp.b32 	%r621, 1073741823, %r620, %p137;
	selp.b32 	%r622, 1073741823, %r621, %p136;
	min.s32 	%r623, %r622, %r616;
	st.shared.u32 	[%r398], %r623;
$L__BB2_132:
	add.s32 	%r735, %r735, 32;
	setp.lt.s32 	%p138, %r735, %r198;
	@%p138 bra 	$L__BB2_130;
	add.s32 	%r734, %r734, 32;
	setp.lt.s32 	%p139, %r734, %r198;
	@%p139 bra 	$L__BB2_129;
	add.s32 	%r693, %r693, 32;
	setp.lt.s32 	%p140, %r693, %r198;
	@%p140 bra 	$L__BB2_46;
	and.b32  	%r50, %r43, 96;
	neg.s32 	%r51, %r48;
	shl.b32 	%r626, %r2, 2;
	mov.u32 	%r627, _ZZ6phase3PiiiiiE4tile;
	add.s32 	%r628, %r626, %r627;
	add.s32 	%r52, %r628, 512;
	mov.b32 	%r736, 0;
$L__BB2_136:
	setp.lt.u32 	%p141, %r198, 225;
	add.s32 	%r169, %r40, %r736;
	add.s32 	%r170, %r736, %r1;
	mad.lo.s32 	%r171, %r170, %r5, %r2;
	mul.lo.s32 	%r172, %r169, %r197;
	mov.b32 	%r743, 0;
	@%p141 bra 	$L__BB2_156;
	mul.lo.s32 	%r631, %r5, %r170;
	shl.b32 	%r632, %r631, 2;
	add.s32 	%r738, %r52, %r632;
	add.s32 	%r737, %r38, %r172;
	mov.b32 	%r741, 128;
	mov.u32 	%r739, %r51;
	mov.u32 	%r740, %r38;
$L__BB2_138:
	.pragma "nounroll";
	mul.wide.s32 	%rd52, %r737, 4;
	add.s64 	%rd53, %rd1, %rd52;
	add.s64 	%rd8, %rd53, 512;
	max.s32 	%r633, %r169, %r740;
	setp.ge.s32 	%p142, %r633, %r197;
	@%p142 bra 	$L__BB2_140;
	ld.shared.u32 	%r634, [%r738+-512];
	st.global.u32 	[%rd8+-512], %r634;
$L__BB2_140:
	add.s32 	%r635, %r740, 32;
	max.s32 	%r636, %r169, %r635;
	setp.ge.s32 	%p143, %r636, %r197;
	@%p143 bra 	$L__BB2_142;
	ld.shared.u32 	%r637, [%r738+-384];
	st.global.u32 	[%rd8+-384], %r637;
$L__BB2_142:
	add.s32 	%r638, %r740, 64;
	max.s32 	%r639, %r169, %r638;
	setp.ge.s32 	%p144, %r639, %r197;
	@%p144 bra 	$L__BB2_144;
	ld.shared.u32 	%r640, [%r738+-256];
	st.global.u32 	[%rd8+-256], %r640;
$L__BB2_144:
	add.s32 	%r641, %r740, 96;
	max.s32 	%r642, %r169, %r641;
	setp.ge.s32 	%p145, %r642, %r197;
	@%p145 bra 	$L__BB2_146;
	ld.shared.u32 	%r643, [%r738+-128];
	st.global.u32 	[%rd8+-128], %r643;
$L__BB2_146:
	add.s32 	%r644, %r740, 128;
	max.s32 	%r645, %r169, %r644;
	setp.ge.s32 	%p146, %r645, %r197;
	@%p146 bra 	$L__BB2_148;
	ld.shared.u32 	%r646, [%r738];
	st.global.u32 	[%rd8], %r646;
$L__BB2_148:
	add.s32 	%r647, %r740, 160;
	max.s32 	%r648, %r169, %r647;
	setp.ge.s32 	%p147, %r648, %r197;
	@%p147 bra 	$L__BB2_150;
	ld.shared.u32 	%r649, [%r738+128];
	st.global.u32 	[%rd8+128], %r649;
$L__BB2_150:
	add.s32 	%r650, %r740, 192;
	max.s32 	%r651, %r169, %r650;
	setp.ge.s32 	%p148, %r651, %r197;
	@%p148 bra 	$L__BB2_152;
	ld.shared.u32 	%r652, [%r738+256];
	st.global.u32 	[%rd8+256], %r652;
$L__BB2_152:
	add.s32 	%r653, %r740, 224;
	max.s32 	%r654, %r169, %r653;
	setp.ge.s32 	%p149, %r654, %r197;
	@%p149 bra 	$L__BB2_154;
	ld.shared.u32 	%r655, [%r738+384];
	st.global.u32 	[%rd8+384], %r655;
$L__BB2_154:
	add.s32 	%r741, %r741, 256;
	add.s32 	%r740, %r740, 256;
	add.s32 	%r739, %r739, 8;
	add.s32 	%r738, %r738, 1024;
	add.s32 	%r737, %r737, 256;
	setp.ne.s32 	%p150, %r739, 0;
	@%p150 bra 	$L__BB2_138;
	add.s32 	%r743, %r741, -128;
$L__BB2_156:
	setp.eq.s32 	%p151, %r45, 0;
	@%p151 bra 	$L__BB2_177;
	setp.lt.u32 	%p152, %r46, 3;
	@%p152 bra 	$L__BB2_167;
	add.s32 	%r187, %r38, %r743;
	max.s32 	%r656, %r169, %r187;
	setp.ge.s32 	%p153, %r656, %r197;
	add.s32 	%r657, %r171, %r743;
	shl.b32 	%r658, %r657, 2;
	add.s32 	%r188, %r627, %r658;
	add.s32 	%r660, %r187, %r172;
	mul.wide.s32 	%rd54, %r660, 4;
	add.s64 	%rd9, %rd1, %rd54;
	@%p153 bra 	$L__BB2_160;
	ld.shared.u32 	%r661, [%r188];
	st.global.u32 	[%rd9], %r661;
$L__BB2_160:
	add.s32 	%r662, %r187, 32;
	max.s32 	%r663, %r169, %r662;
	setp.ge.s32 	%p154, %r663, %r197;
	@%p154 bra 	$L__BB2_162;
	ld.shared.u32 	%r664, [%r188+128];
	st.global.u32 	[%rd9+128], %r664;
$L__BB2_162:
	add.s32 	%r665, %r187, 64;
	max.s32 	%r666, %r169, %r665;
	setp.ge.s32 	%p155, %r666, %r197;
	@%p155 bra 	$L__BB2_164;
	ld.shared.u32 	%r667, [%r188+256];
	st.global.u32 	[%rd9+256], %r667;
$L__BB2_164:
	add.s32 	%r668, %r187, 96;
	max.s32 	%r669, %r169, %r668;
	setp.ge.s32 	%p156, %r669, %r197;
	@%p156 bra 	$L__BB2_166;
	ld.shared.u32 	%r670, [%r188+384];
	st.global.u32 	[%rd9+384], %r670;
$L__BB2_166:
	add.s32 	%r743, %r743, 128;
$L__BB2_167:
	setp.eq.s32 	%p157, %r47, 0;
	@%p157 bra 	$L__BB2_177;
	setp.eq.s32 	%p158, %r50, 0;
	@%p158 bra 	$L__BB2_174;
	add.s32 	%r191, %r38, %r743;
	max.s32 	%r671, %r169, %r191;
	setp.ge.s32 	%p159, %r671, %r197;
	add.s32 	%r672, %r171, %r743;
	shl.b32 	%r673, %r672, 2;
	add.s32 	%r192, %r627, %r673;
	add.s32 	%r675, %r191, %r172;
	mul.wide.s32 	%rd55, %r675, 4;
	add.s64 	%rd10, %rd1, %rd55;
	@%p159 bra 	$L__BB2_171;
	ld.shared.u32 	%r676, [%r192];
	st.global.u32 	[%rd10], %r676;
$L__BB2_171:
	add.s32 	%r677, %r191, 32;
	max.s32 	%r678, %r169, %r677;
	setp.ge.s32 	%p160, %r678, %r197;
	@%p160 bra 	$L__BB2_173;
	ld.shared.u32 	%r679, [%r192+128];
	st.global.u32 	[%rd10+128], %r679;
$L__BB2_173:
	add.s32 	%r743, %r743, 64;
$L__BB2_174:
	setp.ne.s32 	%p161, %r49, 0;
	@%p161 bra 	$L__BB2_177;
	add.s32 	%r195, %r38, %r743;
	max.s32 	%r680, %r169, %r195;
	setp.ge.s32 	%p162, %r680, %r197;
	@%p162 bra 	$L__BB2_177;
	add.s32 	%r681, %r171, %r743;
	shl.b32 	%r682, %r681, 2;
	add.s32 	%r684, %r627, %r682;
	ld.shared.u32 	%r685, [%r684];
	add.s32 	%r686, %r195, %r172;
	mul.wide.s32 	%rd56, %r686, 4;
	add.s64 	%rd57, %rd1, %rd56;
	st.global.u32 	[%rd57], %r685;
$L__BB2_177:
	add.s32 	%r736, %r736, 32;
	setp.lt.s32 	%p163, %r736, %r198;
	@%p163 bra 	$L__BB2_136;
$L__BB2_178:
	ret;

}


// ===== COMPILED SASS (sm_100) =====

	.target	sm_100

	.elftype	@"ET_EXEC"


//--------------------- .note.nv.tkinfo           --------------------------
	.section	.note.nv.tkinfo,"",@"SHT_NOTE"
	.sectionflags	@"SHF_NOTE_NV_TKINFO"
	.tkinfo
        /*0018*/ 	.word	0x00000002
        /*0030*/ 	.string	""
        /*0030*/ 	.string	"ptxas"
        /*0030*/ 	.string	"Cuda compilation tools, release 13.0, V13.0.88"
        /*0030*/ 	.string	"Build cuda_13.0.r13.0/compiler.36424714_0"
        /*0030*/ 	.string	"-arch sm_100 -m 64 "



//--------------------- .note.nv.cuinfo           --------------------------
	.section	.note.nv.cuinfo,"",@"SHT_NOTE"
	.sectionflags	@"SHF_NOTE_NV_CUINFO"
        /*0018*/ 	.short	0x0002
        /*001a*/ 	.short	0x0064
        /*001c*/ 	.short	0x0082
	.zero		2


//--------------------- .nv.info                  --------------------------
	.section	.nv.info,"",@"SHT_CUDA_INFO"
	.align	4


	//----- nvinfo : EIATTR_REGCOUNT
	.align		4
        /*0000*/ 	.byte	0x04, 0x2f
        /*0002*/ 	.short	(.L_1 - .L_0)
	.align		4
.L_0:
        /*0004*/ 	.word	index@(_Z6phase1Piiii)
        /*0008*/ 	.word	0x00000020


	//----- nvinfo : EIATTR_FRAME_SIZE
	.align		4
.L_1:
        /*000c*/ 	.byte	0x04, 0x11
        /*000e*/ 	.short	(.L_3 - .L_2)
	.align		4
.L_2:
        /*0010*/ 	.word	index@(_Z6phase1Piiii)
        /*0014*/ 	.word	0x00000000


	//----- nvinfo : EIATTR_REGCOUNT
	.align		4
.L_3:
        /*0018*/ 	.byte	0x04, 0x2f
        /*001a*/ 	.short	(.L_5 - .L_4)
	.align		4
.L_4:
        /*001c*/ 	.word	index@(_Z6phase2Piiiii)
        /*0020*/ 	.word	0x00000020


	//----- nvinfo : EIATTR_FRAME_SIZE
	.align		4
.L_5:
        /*0024*/ 	.byte	0x04, 0x11
        /*0026*/ 	.short	(.L_7 - .L_6)
	.align		4
.L_6:
        /*0028*/ 	.word	index@(_Z6phase2Piiiii)
        /*002c*/ 	.word	0x00000000


	//----- nvinfo : EIATTR_REGCOUNT
	.align		4
.L_7:
        /*0030*/ 	.byte	0x04, 0x2f
        /*0032*/ 	.short	(.L_9 - .L_8)
	.align		4
.L_8:
        /*0034*/ 	.word	index@(_Z6phase3Piiiii)
        /*0038*/ 	.word	0x00000020


	//----- nvinfo : EIATTR_FRAME_SIZE
	.align		4
.L_9:
        /*003c*/ 	.byte	0x04, 0x11
        /*003e*/ 	.short	(.L_11 - .L_10)
	.align		4
.L_10:
        /*0040*/ 	.word	index@(_Z6phase3Piiiii)
        /*0044*/ 	.word	0x00000000


	//----- nvinfo : EIATTR_MIN_STACK_SIZE
	.align		4
.L_11:
        /*0048*/ 	.byte	0x04, 0x12
        /*004a*/ 	.short	(.L_13 - .L_12)
	.align		4
.L_12:
        /*004c*/ 	.word	index@(_Z6phase3Piiiii)
        /*0050*/ 	.word	0x00000000


	//----- nvinfo : EIATTR_MIN_STACK_SIZE
	.align		4
.L_13:
        /*0054*/ 	.byte	0x04, 0x12
        /*0056*/ 	.short	(.L_15 - .L_14)
	.align		4
.L_14:
        /*0058*/ 	.word	index@(_Z6phase2Piiiii)
        /*005c*/ 	.word	0x00000000


	//----- nvinfo : EIATTR_MIN_STACK_SIZE
	.align		4
.L_15:
        /*0060*/ 	.byte	0x04, 0x12
        /*0062*/ 	.short	(.L_17 - .L_16)
	.align		4
.L_16:
        /*0064*/ 	.word	index@(_Z6phase1Piiii)
        /*0068*/ 	.word	0x00000000
.L_17:


//--------------------- .nv.compat                --------------------------
	.section	.nv.compat,"",@"SHT_CUDA_COMPAT_INFO"
	.align	4
        /*0000*/ 	.byte	0x02, 0x09, 0x00, 0x00, 0x02, 0x02, 0x01, 0x00, 0x02, 0x05, 0x05, 0x00, 0x03, 0x07, 0x01, 0x01
        /*0010*/ 	.byte	0x02, 0x03, 0x00, 0x00, 0x02, 0x06, 0x01, 0x00, 0x04, 0x0b, 0x08, 0x00, 0x09, 0x00, 0x00, 0x00
        /*0020*/ 	.byte	0x00, 0x00, 0x00, 0x00


//--------------------- .nv.info._Z6phase3Piiiii  --------------------------
	.section	.nv.info._Z6phase3Piiiii,"",@"SHT_CUDA_INFO"
	.sectionflags	@""
	.align	4


	//----- nvinfo : EIATTR_CUDA_API_VERSION
	.align		4
        /*0000*/ 	.byte	0x04, 0x37
        /*0002*/ 	.short	(.L_19 - .L_18)
.L_18:
        /*0004*/ 	.word	0x00000082


	//----- nvinfo : EIATTR_KPARAM_INFO
	.align		4
.L_19:
        /*0008*/ 	.byte	0x04, 0x17
        /*000a*/ 	.short	(.L_21 - .L_20)
.L_20:
        /*000c*/ 	.word	0x00000000
        /*0010*/ 	.short	0x0004
        /*0012*/ 	.short	0x0014
        /*0014*/ 	.byte	0x00, 0xf0, 0x11, 0x00


	//----- nvinfo : EIATTR_KPARAM_INFO
	.align		4
.L_21:
        /*0018*/ 	.byte	0x04, 0x17
        /*001a*/ 	.short	(.L_23 - .L_22)
.L_22:
        /*001c*/ 	.word	0x00000000
        /*0020*/ 	.short	0x0003
        /*0022*/ 	.short	0x0010
        /*0024*/ 	.byte	0x00, 0xf0, 0x11, 0x00


	//----- nvinfo : EIATTR_KPARAM_INFO
	.align		4
.L_23:
        /*0028*/ 	.byte	0x04, 0x17
        /*002a*/ 	.short	(.L_25 - .L_24)
.L_24:
        /*002c*/ 	.word	0x00000000
        /*0030*/ 	.short	0x0002
        /*0032*/ 	.short	0x000c
        /*0034*/ 	.byte	0x00, 0xf0, 0x11, 0x00


	//----- nvinfo : EIATTR_KPARAM_INFO
	.align		4
.L_25:
        /*0038*/ 	.byte	0x04, 0x17
        /*003a*/ 	.short	(.L_27 - .L_26)
.L_26:
        /*003c*/ 	.word	0x00000000
        /*0040*/ 	.short	0x0001
        /*0042*/ 	.short	0x0008
        /*0044*/ 	.byte	0x00, 0xf0, 0x11, 0x00


	//----- nvinfo : EIATTR_KPARAM_INFO
	.align		4
.L_27:
        /*0048*/ 	.byte	0x04, 0x17
        /*004a*/ 	.short	(.L_29 - .L_28)
.L_28:
        /*004c*/ 	.word	0x00000000
        /*0050*/ 	.short	0x0000
        /*0052*/ 	.short	0x0000
        /*0054*/ 	.byte	0x00, 0xf5, 0x21, 0x00


	//----- nvinfo : EIATTR_SPARSE_MMA_MASK
	.align		4
.L_29:
        /*0058*/ 	.byte	0x03, 0x50
        /*005a*/ 	.short	0x0000


	//----- nvinfo : EIATTR_MAXREG_COUNT
	.align		4
        /*005c*/ 	.byte	0x03, 0x1b
        /*005e*/ 	.short	0x00ff


	//----- nvinfo : EIATTR_NUM_BARRIERS
	.align		4
        /*0060*/ 	.byte	0x02, 0x4c
        /*0062*/ 	.byte	0x01
	.zero		1


	//----- nvinfo : EIATTR_MERCURY_ISA_VERSION
	.align		4
        /*0064*/ 	.byte	0x03, 0x5f
        /*0066*/ 	.short	0x0101


	//----- nvinfo : EIATTR_VRC_CTA_INIT_COUNT
	.align		4
        /*0068*/ 	.byte	0x02, 0x4a
	.zero		1
	.zero		1


	//----- nvinfo : EIATTR_EXIT_INSTR_OFFSETS
	.align		4
        /*006c*/ 	.byte	0x04, 0x1c
        /*006e*/ 	.short	(.L_31 - .L_30)


	//   ....[0]....
.L_30:
        /*0070*/ 	.word	0x00000060


	//   ....[1]....
        /*0074*/ 	.word	0x000009c0


	//   ....[2]....
        /*0078*/ 	.word	0x00003630


	//----- nvinfo : EIATTR_CRS_STACK_SIZE
	.align		4
.L_31:
        /*007c*/ 	.byte	0x04, 0x1e
        /*007e*/ 	.short	(.L_33 - .L_32)
.L_32:
        /*0080*/ 	.word	0x00000000


	//----- nvinfo : EIATTR_CBANK_PARAM_SIZE
	.align		4
.L_33:
        /*0084*/ 	.byte	0x03, 0x19
        /*0086*/ 	.short	0x0018


	//----- nvinfo : EIATTR_PARAM_CBANK
	.align		4
        /*0088*/ 	.byte	0x04, 0x0a
        /*008a*/ 	.short	(.L_35 - .L_34)
	.align		4
.L_34:
        /*008c*/ 	.word	index@(.nv.constant0._Z6phase3Piiiii)
        /*0090*/ 	.short	0x0380
        /*0092*/ 	.short	0x0018


	//----- nvinfo : EIATTR_SW_WAR
	.align		4
.L_35:
        /*0094*/ 	.byte	0x04, 0x36
        /*0096*/ 	.short	(.L_37 - .L_36)
.L_36:
        /*0098*/ 	.word	0x00000008
.L_37:


//--------------------- .nv.info._Z6phase2Piiiii  --------------------------
	.section	.nv.info._Z6phase2Piiiii,"",@"SHT_CUDA_INFO"
	.sectionflags	@""
	.align	4


	//----- nvinfo : EIATTR_CUDA_API_VERSION
	.align		4
        /*0000*/ 	.byte	0x04, 0x37
        /*0002*/ 	.short	(.L_39 - .L_38)
.L_38:
        /*0004*/ 	.word	0x00000082


	//----- nvinfo : EIATTR_KPARAM_INFO
	.align		4
.L_39:
        /*0008*/ 	.byte	0x04, 0x17
        /*000a*/ 	.short	(.L_41 - .L_40)
.L_40:
        /*000c*/ 	.word	0x00000000
        /*0010*/ 	.short	0x0004
        /*0012*/ 	.short	0x0014
        /*0014*/ 	.byte	0x00, 0xf0, 0x11, 0x00


	//----- nvinfo : EIATTR_KPARAM_INFO
	.align		4
.L_41:
        /*0018*/ 	.byte	0x04, 0x17
        /*001a*/ 	.short	(.L_43 - .L_42)
.L_42:
        /*001c*/ 	.word	0x00000000
        /*0020*/ 	.short	0x0003
        /*0022*/ 	.short	0x0010
        /*0024*/ 	.byte	0x00, 0xf0, 0x11, 0x00


	//----- nvinfo : EIATTR_KPARAM_INFO
	.align		4
.L_43:
        /*0028*/ 	.byte	0x04, 0x17
        /*002a*/ 	.short	(.L_45 - .L_44)
.L_44:
        /*002c*/ 	.word	0x00000000
        /*0030*/ 	.short	0x0002
        /*0032*/ 	.short	0x000c
        /*0034*/ 	.byte	0x00, 0xf0, 0x11, 0x00


	//----- nvinfo : EIATTR_KPARAM_INFO
	.align		4
.L_45:
        /*0038*/ 	.byte	0x04, 0x17
        /*003a*/ 	.short	(.L_47 - .L_46)
.L_46:
        /*003c*/ 	.word	0x00000000
        /*0040*/ 	.short	0x0001
        /*0042*/ 	.short	0x0008
        /*0044*/ 	.byte	0x00, 0xf0, 0x11, 0x00


	//----- nvinfo : EIATTR_KPARAM_INFO
	.align		4
.L_47:
        /*0048*/ 	.byte	0x04, 0x17
        /*004a*/ 	.short	(.L_49 - .L_48)
.L_48:
        /*004c*/ 	.word	0x00000000
        /*0050*/ 	.short	0x0000
        /*0052*/ 	.short	0x0000
        /*0054*/ 	.byte	0x00, 0xf5, 0x21, 0x00


	//----- nvinfo : EIATTR_SPARSE_MMA_MASK
	.align		4
.L_49:
        /*0058*/ 	.byte	0x03, 0x50
        /*005a*/ 	.short	0x0000


	//----- nvinfo : EIATTR_MAXREG_COUNT
	.align		4
        /*005c*/ 	.byte	0x03, 0x1b
        /*005e*/ 	.short	0x00ff


	//----- nvinfo : EIATTR_NUM_BARRIERS
	.align		4
        /*0060*/ 	.byte	0x02, 0x4c
        /*0062*/ 	.byte	0x01
	.zero		1


	//----- nvinfo : EIATTR_MERCURY_ISA_VERSION
	.align		4
        /*0064*/ 	.byte	0x03, 0x5f
        /*0066*/ 	.short	0x0101


	//----- nvinfo : EIATTR_VRC_CTA_INIT_COUNT
	.align		4
        /*0068*/ 	.byte	0x02, 0x4a
	.zero		1
	.zero		1


	//----- nvinfo : EIATTR_EXIT_INSTR_OFFSETS
	.align		4
        /*006c*/ 	.byte	0x04, 0x1c
        /*006e*/ 	.short	(.L_51 - .L_50)


	//   ....[0]....
.L_50:
        /*0070*/ 	.word	0x00000bf0


	//   ....[1]....
        /*0074*/ 	.word	0x00000c20


	//----- nvinfo : EIATTR_CBANK_PARAM_SIZE
	.align		4
.L_51:
        /*0078*/ 	.byte	0x03, 0x19
        /*007a*/ 	.short	0x0018


	//----- nvinfo : EIATTR_PARAM_CBANK
	.align		4
        /*007c*/ 	.byte	0x04, 0x0a
        /*007e*/ 	.short	(.L_53 - .L_52)
	.align		4
.L_52:
        /*0080*/ 	.word	index@(.nv.constant0._Z6phase2Piiiii)
        /*0084*/ 	.short	0x0380
        /*0086*/ 	.short	0x0018


	//----- nvinfo : EIATTR_SW_WAR
	.align		4
.L_53:
        /*0088*/ 	.byte	0x04, 0x36
        /*008a*/ 	.short	(.L_55 - .L_54)
.L_54:
        /*008c*/ 	.word	0x00000008
.L_55:


//--------------------- .nv.info._Z6phase1Piiii   --------------------------
	.section	.nv.info._Z6phase1Piiii,"",@"SHT_CUDA_INFO"
	.sectionflags	@""
	.align	4


	//----- nvinfo : EIATTR_CUDA_API_VERSION
	.align		4
        /*0000*/ 	.byte	0x04, 0x37
        /*0002*/ 	.short	(.L_57 - .L_56)
.L_56:
        /*0004*/ 	.word	0x00000082


	//----- nvinfo : EIATTR_KPARAM_INFO
	.align		4
.L_57:
        /*0008*/ 	.byte	0x04, 0x17
        /*000a*/ 	.short	(.L_59 - .L_58)
.L_58:
        /*000c*/ 	.word	0x00000000
        /*0010*/ 	.short	0x0003
        /*0012*/ 	.short	0x0010
        /*0014*/ 	.byte	0x00, 0xf0, 0x11, 0x00


	//----- nvinfo : EIATTR_KPARAM_INFO
	.align		4
.L_59:
        /*0018*/ 	.byte	0x04, 0x17
        /*001a*/ 	.short	(.L_61 - .L_60)
.L_60:
        /*001c*/ 	.word	0x00000000
        /*0020*/ 	.short	0x0002
        /*0022*/ 	.short	0x000c
        /*0024*/ 	.byte	0x00, 0xf0, 0x11, 0x00


	//----- nvinfo : EIATTR_KPARAM_INFO
	.align		4
.L_61:
        /*0028*/ 	.byte	0x04, 0x17
        /*002a*/ 	.short	(.L_63 - .L_62)
.L_62:
        /*002c*/ 	.word	0x00000000
        /*0030*/ 	.short	0x0001
        /*0032*/ 	.short	0x0008
        /*0034*/ 	.byte	0x00, 0xf0, 0x11, 0x00


	//----- nvinfo : EIATTR_KPARAM_INFO
	.align		4
.L_63:
        /*0038*/ 	.byte	0x04, 0x17
        /*003a*/ 	.short	(.L_65 - .L_64)
.L_64:
        /*003c*/ 	.word	0x00000000
        /*0040*/ 	.short	0x0000
        /*0042*/ 	.short	0x0000
        /*0044*/ 	.byte	0x00, 0xf5, 0x21, 0x00


	//----- nvinfo : EIATTR_SPARSE_MMA_MASK
	.align		4
.L_65:
        /*0048*/ 	.byte	0x03, 0x50
        /*004a*/ 	.short	0x0000


	//----- nvinfo : EIATTR_MAXREG_COUNT
	.align		4
        /*004c*/ 	.byte	0x03, 0x1b
        /*004e*/ 	.short	0x00ff


	//----- nvinfo : EIATTR_NUM_BARRIERS
	.align		4
        /*0050*/ 	.byte	0x02, 0x4c
        /*0052*/ 	.byte	0x01
	.zero		1


	//----- nvinfo : EIATTR_MERCURY_ISA_VERSION
	.align		4
        /*0054*/ 	.byte	0x03, 0x5f
        /*0056*/ 	.short	0x0101


	//----- nvinfo : EIATTR_VRC_CTA_INIT_COUNT
	.align		4
        /*0058*/ 	.byte	0x02, 0x4a
	.zero		1
	.zero		1


	//----- nvinfo : EIATTR_EXIT_INSTR_OFFSETS
	.align		4
        /*005c*/ 	.byte	0x04, 0x1c
        /*005e*/ 	.short	(.L_67 - .L_66)


	//   ....[0]....
.L_66:
        /*0060*/ 	.word	0x00000c50


	//   ....[1]....
        /*0064*/ 	.word	0x00000c80


	//----- nvinfo : EIATTR_CBANK_PARAM_SIZE
	.align		4
.L_67:
        /*0068*/ 	.byte	0x03, 0x19
        /*006a*/ 	.short	0x0014


	//----- nvinfo : EIATTR_PARAM_CBANK
	.align		4
        /*006c*/ 	.byte	0x04, 0x0a
        /*006e*/ 	.short	(.L_69 - .L_68)
	.align		4
.L_68:
        /*0070*/ 	.word	index@(.nv.constant0._Z6phase1Piiii)
        /*0074*/ 	.short	0x0380
        /*0076*/ 	.short	0x0014


	//----- nvinfo : EIATTR_SW_WAR
	.align		4
.L_69:
        /*0078*/ 	.byte	0x04, 0x36
        /*007a*/ 	.short	(.L_71 - .L_70)
.L_70:
        /*007c*/ 	.word	0x00000008
.L_71:


//--------------------- .nv.callgraph             --------------------------
	.section	.nv.callgraph,"",@"SHT_CUDA_CALLGRAPH"
	.align	4
	.sectionentsize	8
	.align		4
        /*0000*/ 	.word	0x00000000
	.align		4
        /*0004*/ 	.word	0xffffffff
	.align		4
        /*0008*/ 	.word	0x00000000
	.align		4
        /*000c*/ 	.word	0xfffffffe
	.align		4
        /*0010*/ 	.word	0x00000000
	.align		4
        /*0014*/ 	.word	0xfffffffd
	.align		4
        /*0018*/ 	.word	0x00000000
	.align		4
        /*001c*/ 	.word	0xfffffffc


//--------------------- .text._Z6phase3Piiiii     --------------------------
	.section	.text._Z6phase3Piiiii,"ax",@progbits
	.align	128
        .global         _Z6phase3Piiiii
        .type           _Z6phase3Piiiii,@function
        .size           _Z6phase3Piiiii,(.L_x_41 - _Z6phase3Piiiii)
        .other          _Z6phase3Piiiii,@"STO_CUDA_ENTRY STV_DEFAULT"
_Z6phase3Piiiii:
.text._Z6phase3Piiiii:
[----:B------:R-:W-:Y:S08]  /*0000*/  LDC R1, c[0x0][0x37c] ;  /* 0x0000df00ff017b82 */ /* 0x000ff00000000800 */
[----:B------:R-:W0:Y:S08]  /*0010*/  S2UR UR9, SR_CTAID.X ;  /* 0x00000000000979c3 */ /* 0x000e300000002500 */
[----:B------:R-:W0:Y:S08]  /*0020*/  LDC R0, c[0x0][0x390] ;  /* 0x0000e400ff007b82 */ /* 0x000e300000000800 */
[----:B------:R-:W1:Y:S01]  /*0030*/  S2UR UR8, SR_CTAID.Y ;  /* 0x00000000000879c3 */ /* 0x000e620000002600 */
[----:B0-----:R-:W-:-:S04]  /*0040*/  ISETP.NE.AND P0, PT, R0, UR9, PT ;  /* 0x0000000900007c0c */ /* 0x001fc8000bf05270 */
[----:B-1----:R-:W-:-:S13]  /*0050*/  ISETP.EQ.OR P0, PT, R0, UR8, !P0 ;  /* 0x0000000800007c0c */ /* 0x002fda000c702670 */
[----:B------:R-:W-:Y:S05]  /*0060*/  @P0 EXIT ;  /* 0x000000000000094d */ /* 0x000fea0003800000 */
[----:B------:R-:W0:Y:S01]  /*0070*/  LDC R0, c[0x0][0x38c] ;  /* 0x0000e300ff007b82 */ /* 0x000e220000000800 */
[----:B------:R-:W1:Y:S01]  /*0080*/  S2R R17, SR_TID.Y ;  /* 0x0000000000117919 */ /* 0x000e620000002200 */
[----:B------:R-:W2:Y:S01]  /*0090*/  LDCU.64 UR10, c[0x0][0x358] ;  /* 0x00006b00ff0a77ac */ /* 0x000ea20008000a00 */
[----:B------:R-:W3:Y:S01]  /*00a0*/  S2R R16, SR_TID.X ;  /* 0x0000000000107919 */ /* 0x000ee20000002100 */
[C---:B0-----:R-:W-:Y:S01]  /*00b0*/  ISETP.GE.AND P0, PT, R0.reuse, 0x1, PT ;  /* 0x000000010000780c */ /* 0x041fe20003f06270 */
[----:B------:R-:W-:-:S12]  /*00c0*/  VIADD R25, R0, 0x1 ;  /* 0x0000000100197836 */ /* 0x000fd80000000000 */
[----:B-123--:R-:W-:Y:S05]  /*00d0*/  @!P0 BRA `(.L_x_0) ;  /* 0x00000008002c8947 */ /* 0x00efea0003800000 */
[C---:B------:R-:W-:Y:S01]  /*00e0*/  VIADD R9, R0.reuse, 0xffffffff ;  /* 0xffffffff00097836 */ /* 0x040fe20000000000 */
[----:B------:R-:W-:Y:S01]  /*00f0*/  UMOV UR4, URZ ;  /* 0x000000ff00047c82 */ /* 0x000fe20008000000 */
[C---:B------:R-:W-:Y:S02]  /*0100*/  IMAD R12, R0.reuse, UR8, R17 ;  /* 0x00000008000c7c24 */ /* 0x040fe4000f8e0211 */
[----:B------:R-:W-:Y:S01]  /*0110*/  IMAD R0, R0, UR9, R16 ;  /* 0x0000000900007c24 */ /* 0x000fe2000f8e0210 */
[----:B------:R-:W-:-:S04]  /*0120*/  LEA.HI R10, R9, 0x1, RZ, 0x1b ;  /* 0x00000001090a7811 */ /* 0x000fc800078fd8ff */
[C---:B------:R-:W-:Y:S02]  /*0130*/  LOP3.LUT R11, R10.reuse, 0x7, RZ, 0xc0, !PT ;  /* 0x000000070a0b7812 */ /* 0x040fe400078ec0ff */
[----:B------:R-:W-:-:S03]  /*0140*/  LOP3.LUT R13, R10, 0xffffff8, RZ, 0xc0, !PT ;  /* 0x0ffffff80a0d7812 */ /* 0x000fc600078ec0ff */
[----:B------:R-:W-:-:S05]  /*0150*/  VIADD R2, R11, 0xffffffff ;  /* 0xffffffff0b027836 */ /* 0x000fca0000000000 */
[----:B------:R-:W-:-:S13]  /*0160*/  ISETP.GE.U32.AND P0, PT, R2, 0x3, PT ;  /* 0x000000030200780c */ /* 0x000fda0003f06070 */
.L_x_7:
[----:B0-----:R-:W0:Y:S01]  /*0170*/  LDCU UR6, c[0x0][0x38c] ;  /* 0x00007180ff0677ac */ /* 0x001e220008000800 */
[----:B------:R-:W-:Y:S01]  /*0180*/  VIADD R4, R17, UR4 ;  /* 0x0000000411047c36 */ /* 0x000fe20008000000 */
[----:B------:R-:W-:Y:S01]  /*0190*/  ISETP.NE.AND P1, PT, R11, RZ, PT ;  /* 0x000000ff0b00720c */ /* 0x000fe20003f25270 */
[----:B------:R-:W-:Y:S01]  /*01a0*/  VIADD R5, R12, UR4 ;  /* 0x000000040c057c36 */ /* 0x000fe20008000000 */
[----:B------:R-:W-:Y:S01]  /*01b0*/  UIADD3 UR4, UPT, UPT, UR4, 0x20, URZ ;  /* 0x0000002004047890 */ /* 0x000fe2000fffe0ff */
[----:B------:R-:W-:Y:S01]  /*01c0*/  IMAD R4, R25, R4, R16 ;  /* 0x0000000419047224 */ /* 0x000fe200078e0210 */
[----:B------:R-:W-:Y:S01]  /*01d0*/  UMOV UR5, URZ ;  /* 0x000000ff00057c82 */ /* 0x000fe20008000000 */
[----:B0-----:R-:W-:Y:S02]  /*01e0*/  UISETP.GE.U32.AND UP0, UPT, UR6, 0xe1, UPT ;  /* 0x000000e10600788c */ /* 0x001fe4000bf06070 */
[----:B------:R-:W-:-:S07]  /*01f0*/  UISETP.GE.AND UP1, UPT, UR4, UR6, UPT ;  /* 0x000000060400728c */ /* 0x000fce000bf26270 */
[----:B-12---:R-:W-:Y:S05]  /*0200*/  BRA.U !UP0, `(.L_x_1) ;  /* 0x0000000108c07547 */ /* 0x006fea000b800000 */
[----:B------:R-:W0:Y:S01]  /*0210*/  S2UR UR7, SR_CgaCtaId ;  /* 0x00000000000779c3 */ /* 0x000e220000008800 */
[----:B------:R-:W-:Y:S01]  /*0220*/  UMOV UR5, 0x400 ;  /* 0x0000040000057882 */ /* 0x000fe20000000000 */
[----:B------:R-:W1:Y:S01]  /*0230*/  LDCU UR12, c[0x0][0x388] ;  /* 0x00007100ff0c77ac */ /* 0x000e620008000800 */
[----:B------:R-:W-:-:S05]  /*0240*/  UMOV UR6, URZ ;  /* 0x000000ff00067c82 */ /* 0x000fca0008000000 */
[----:B------:R-:W2:Y:S01]  /*0250*/  LDC.64 R2, c[0x0][0x380] ;  /* 0x0000e000ff027b82 */ /* 0x000ea20000000a00 */
[----:B0-----:R-:W-:-:S03]  /*0260*/  ULEA UR7, UR7, UR5, 0x18 ;  /* 0x0000000507077291 */ /* 0x001fc6000f8ec0ff */
[----:B-1----:R-:W-:-:S09]  /*0270*/  UMOV UR5, URZ ;  /* 0x000000ff00057c82 */ /* 0x002fd20008000000 */
.L_x_2:
[----:B------:R-:W-:-:S05]  /*0280*/  VIADD R20, R0, UR5 ;  /* 0x0000000500147c36 */ /* 0x000fca0008000000 */
[----:B------:R-:W-:Y:S02]  /*0290*/  VIMNMX R6, PT, PT, R5, R20, !PT ;  /* 0x0000001405067248 */ /* 0x000fe40007fe0100 */
[--C-:B------:R-:W-:Y:S02]  /*02a0*/  VIADDMNMX R7, R20, 0x20, R5.reuse, !PT ;  /* 0x0000002014077846 */ /* 0x100fe40007800105 */
[----:B------:R-:W-:Y:S02]  /*02b0*/  ISETP.GE.AND P3, PT, R6, UR12, PT ;  /* 0x0000000c06007c0c */ /* 0x000fe4000bf66270 */
[----:B------:R-:W-:Y:S02]  /*02c0*/  VIADDMNMX R6, R20, 0x40, R5, !PT ;  /* 0x0000004014067846 */ /* 0x000fe40007800105 */
[----:B------:R-:W-:Y:S01]  /*02d0*/  ISETP.GE.AND P6, PT, R7, UR12, PT ;  /* 0x0000000c07007c0c */ /* 0x000fe2000bfc6270 */
[----:B------:R-:W-:Y:S01]  /*02e0*/  IMAD R7, R5, UR12, R20 ;  /* 0x0000000c05077c24 */ /* 0x000fe2000f8e0214 */
[----:B------:R-:W-:-:S03]  /*02f0*/  ISETP.GE.AND P5, PT, R6, UR12, PT ;  /* 0x0000000c06007c0c */ /* 0x000fc6000bfa6270 */
[----:B--2---:R-:W-:-:S05]  /*0300*/  IMAD.WIDE R6, R7, 0x4, R2 ;  /* 0x0000000407067825 */ /* 0x004fca00078e0202 */
[----:B-1----:R-:W2:Y:S04]  /*0310*/  @!P3 LDG.E R15, desc[UR10][R6.64] ;  /* 0x0000000a060fb981 */ /* 0x002ea8000c1e1900 */
[----:B------:R-:W3:Y:S04]  /*0320*/  @!P6 LDG.E R19, desc[UR10][R6.64+0x80] ;  /* 0x0000800a0613e981 */ /* 0x000ee8000c1e1900 */
[----:B------:R-:W4:Y:S01]  /*0330*/  @!P5 LDG.E R21, desc[UR10][R6.64+0x100] ;  /* 0x0001000a0615d981 */ /* 0x000f22000c1e1900 */
[----:B------:R-:W-:Y:S01]  /*0340*/  VIADD R8, R4, UR5 ;  /* 0x0000000504087c36 */ /* 0x000fe20008000000 */
[----:B------:R-:W-:-:S02]  /*0350*/  VIADDMNMX R14, R20, 0x60, R5, !PT ;  /* 0x00000060140e7846 */ /* 0x000fc40007800105 */
[--C-:B------:R-:W-:Y:S02]  /*0360*/  VIADDMNMX R18, R20, 0x80, R5.reuse, !PT ;  /* 0x0000008014127846 */ /* 0x100fe40007800105 */
[----:B------:R-:W-:Y:S02]  /*0370*/  LEA R8, R8, UR7, 0x2 ;  /* 0x0000000708087c11 */ /* 0x000fe4000f8e10ff */
[----:B------:R-:W-:Y:S02]  /*0380*/  ISETP.GE.AND P2, PT, R14, UR12, PT ;  /* 0x0000000c0e007c0c */ /* 0x000fe4000bf46270 */
[--C-:B------:R-:W-:Y:S02]  /*0390*/  VIADDMNMX R14, R20, 0xa0, R5.reuse, !PT ;  /* 0x000000a0140e7846 */ /* 0x100fe40007800105 */
[----:B------:R-:W-:Y:S02]  /*03a0*/  ISETP.GE.AND P4, PT, R18, UR12, PT ;  /* 0x0000000c12007c0c */ /* 0x000fe4000bf86270 */
[----:B------:R-:W-:-:S07]  /*03b0*/  VIADDMNMX R18, R20, 0xc0, R5, !PT ;  /* 0x000000c014127846 */ /* 0x000fce0007800105 */
[----:B------:R-:W5:Y:S04]  /*03c0*/  @!P2 LDG.E R23, desc[UR10][R6.64+0x180] ;  /* 0x0001800a0617a981 */ /* 0x000f68000c1e1900 */
[----:B------:R-:W5:Y:S04]  /*03d0*/  @!P4 LDG.E R27, desc[UR10][R6.64+0x200] ;  /* 0x0002000a061bc981 */ /* 0x000f68000c1e1900 */
[----:B--2---:R0:W-:Y:S01]  /*03e0*/  @!P3 STS [R8], R15 ;  /* 0x0000000f0800b388 */ /* 0x0041e20000000800 */
[----:B------:R-:W-:Y:S02]  /*03f0*/  ISETP.GE.AND P3, PT, R14, UR12, PT ;  /* 0x0000000c0e007c0c */ /* 0x000fe4000bf66270 */
[----:B------:R-:W-:Y:S01]  /*0400*/  VIADDMNMX R14, R20, 0xe0, R5, !PT ;  /* 0x000000e0140e7846 */ /* 0x000fe20007800105 */
[----:B---3--:R1:W-:Y:S01]  /*0410*/  @!P6 STS [R8+0x80], R19 ;  /* 0x000080130800e388 */ /* 0x0083e20000000800 */
[----:B------:R-:W-:-:S03]  /*0420*/  ISETP.GE.AND P6, PT, R18, UR12, PT ;  /* 0x0000000c12007c0c */ /* 0x000fc6000bfc6270 */
[----:B----4-:R1:W-:Y:S01]  /*0430*/  @!P5 STS [R8+0x100], R21 ;  /* 0x000100150800d388 */ /* 0x0103e20000000800 */
[----:B------:R-:W-:-:S05]  /*0440*/  ISETP.GE.AND P5, PT, R14, UR12, PT ;  /* 0x0000000c0e007c0c */ /* 0x000fca000bfa6270 */
[----:B------:R-:W2:Y:S04]  /*0450*/  @!P3 LDG.E R29, desc[UR10][R6.64+0x280] ;  /* 0x0002800a061db981 */ /* 0x000ea8000c1e1900 */
[----:B0-----:R-:W3:Y:S04]  /*0460*/  @!P6 LDG.E R15, desc[UR10][R6.64+0x300] ;  /* 0x0003000a060fe981 */ /* 0x001ee8000c1e1900 */
[----:B------:R-:W4:Y:S01]  /*0470*/  @!P5 LDG.E R14, desc[UR10][R6.64+0x380] ;  /* 0x0003800a060ed981 */ /* 0x000f22000c1e1900 */
[----:B------:R-:W-:-:S03]  /*0480*/  UIADD3 UR6, UPT, UPT, UR6, 0x8, URZ ;  /* 0x0000000806067890 */ /* 0x000fc6000fffe0ff */
[----:B-----5:R1:W-:Y:S04]  /*0490*/  @!P2 STS [R8+0x180], R23 ;  /* 0x000180170800a388 */ /* 0x0203e80000000800 */
[----:B------:R1:W-:Y:S01]  /*04a0*/  @!P4 STS [R8+0x200], R27 ;  /* 0x0002001b0800c388 */ /* 0x0003e20000000800 */
[----:B------:R-:W-:Y:S01]  /*04b0*/  ISETP.NE.AND P2, PT, R13, UR6, PT ;  /* 0x000000060d007c0c */ /* 0x000fe2000bf45270 */
[----:B------:R-:W-:Y:S02]  /*04c0*/  UIADD3 UR5, UPT, UPT, UR5, 0x100, URZ ;  /* 0x0000010005057890 */ /* 0x000fe4000fffe0ff */
[----:B--2---:R1:W-:Y:S04]  /*04d0*/  @!P3 STS [R8+0x280], R29 ;  /* 0x0002801d0800b388 */ /* 0x0043e80000000800 */
[----:B---3--:R1:W-:Y:S04]  /*04e0*/  @!P6 STS [R8+0x300], R15 ;  /* 0x0003000f0800e388 */ /* 0x0083e80000000800 */
[----:B----4-:R1:W-:Y:S02]  /*04f0*/  @!P5 STS [R8+0x380], R14 ;  /* 0x0003800e0800d388 */ /* 0x0103e40000000800 */
[----:B------:R-:W-:Y:S05]  /*0500*/  @P2 BRA `(.L_x_2) ;  /* 0xfffffffc005c2947 */ /* 0x000fea000383ffff */
.L_x_1:
[----:B------:R-:W-:Y:S05]  /*0510*/  @!P1 BRA `(.L_x_3) ;  /* 0x0000000400189947 */ /* 0x000fea0003800000 */
[----:B------:R-:W-:Y:S01]  /*0520*/  LOP3.LUT P5, RZ, R10, 0x3, RZ, 0xc0, !PT ;  /* 0x000000030aff7812 */ /* 0x000fe200078ac0ff */
[----:B------:R-:W-:-:S12]  /*0530*/  @!P0 BRA `(.L_x_4) ;  /* 0x00000000006c8947 */ /* 0x000fd80003800000 */
[----:B------:R-:W0:Y:S01]  /*0540*/  LDCU UR6, c[0x0][0x388] ;  /* 0x00007100ff0677ac */ /* 0x000e220008000800 */
[----:B------:R-:W2:Y:S01]  /*0550*/  LDC.64 R2, c[0x0][0x380] ;  /* 0x0000e000ff027b82 */ /* 0x000ea20000000a00 */
[----:B------:R-:W-:-:S05]  /*0560*/  VIADD R6, R0, UR5 ;  /* 0x0000000500067c36 */ /* 0x000fca0008000000 */
[----:B------:R-:W-:Y:S02]  /*0570*/  VIMNMX R7, PT, PT, R5, R6, !PT ;  /* 0x0000000605077248 */ /* 0x000fe40007fe0100 */
[C-C-:B-1----:R-:W-:Y:S02]  /*0580*/  VIADDMNMX R8, R6.reuse, 0x20, R5.reuse, !PT ;  /* 0x0000002006087846 */ /* 0x142fe40007800105 */
[C-C-:B------:R-:W-:Y:S02]  /*0590*/  VIADDMNMX R14, R6.reuse, 0x40, R5.reuse, !PT ;  /* 0x00000040060e7846 */ /* 0x140fe40007800105 */
[----:B------:R-:W-:Y:S02]  /*05a0*/  VIADDMNMX R15, R6, 0x60, R5, !PT ;  /* 0x00000060060f7846 */ /* 0x000fe40007800105 */
[----:B0-----:R-:W-:Y:S01]  /*05b0*/  ISETP.GE.AND P1, PT, R7, UR6, PT ;  /* 0x0000000607007c0c */ /* 0x001fe2000bf26270 */
[----:B------:R-:W-:Y:S01]  /*05c0*/  IMAD R7, R5, UR6, R6 ;  /* 0x0000000605077c24 */ /* 0x000fe2000f8e0206 */
[----:B------:R-:W-:-:S02]  /*05d0*/  ISETP.GE.AND P2, PT, R8, UR6, PT ;  /* 0x0000000608007c0c */ /* 0x000fc4000bf46270 */
[----:B------:R-:W-:Y:S02]  /*05e0*/  ISETP.GE.AND P3, PT, R14, UR6, PT ;  /* 0x000000060e007c0c */ /* 0x000fe4000bf66270 */
[----:B------:R-:W-:Y:S01]  /*05f0*/  ISETP.GE.AND P4, PT, R15, UR6, PT ;  /* 0x000000060f007c0c */ /* 0x000fe2000bf86270 */
[----:B--2---:R-:W-:-:S06]  /*0600*/  IMAD.WIDE R2, R7, 0x4, R2 ;  /* 0x0000000407027825 */ /* 0x004fcc00078e0202 */
[----:B------:R-:W2:Y:S04]  /*0610*/  @!P1 LDG.E R7, desc[UR10][R2.64] ;  /* 0x0000000a02079981 */ /* 0x000ea8000c1e1900 */
[----:B------:R-:W3:Y:S04]  /*0620*/  @!P2 LDG.E R8, desc[UR10][R2.64+0x80] ;  /* 0x0000800a0208a981 */ /* 0x000ee8000c1e1900 */
[----:B------:R-:W4:Y:S04]  /*0630*/  @!P3 LDG.E R14, desc[UR10][R2.64+0x100] ;  /* 0x0001000a020eb981 */ /* 0x000f28000c1e1900 */
[----:B------:R-:W5:Y:S01]  /*0640*/  @!P4 LDG.E R15, desc[UR10][R2.64+0x180] ;  /* 0x0001800a020fc981 */ /* 0x000f62000c1e1900 */
[----:B------:R-:W0:Y:S01]  /*0650*/  S2UR UR7, SR_CgaCtaId ;  /* 0x00000000000779c3 */ /* 0x000e220000008800 */
[----:B------:R-:W-:Y:S01]  /*0660*/  UMOV UR6, 0x400 ;  /* 0x0000040000067882 */ /* 0x000fe20000000000 */
[----:B------:R-:W-:Y:S01]  /*0670*/  VIADD R6, R4, UR5 ;  /* 0x0000000504067c36 */ /* 0x000fe20008000000 */
[----:B------:R-:W-:-:S02]  /*0680*/  UIADD3 UR5, UPT, UPT, UR5, 0x80, URZ ;  /* 0x0000008005057890 */ /* 0x000fc4000fffe0ff */
[----:B0-----:R-:W-:-:S06]  /*0690*/  ULEA UR6, UR7, UR6, 0x18 ;  /* 0x0000000607067291 */ /* 0x001fcc000f8ec0ff */
[----:B------:R-:W-:-:S05]  /*06a0*/  LEA R6, R6, UR6, 0x2 ;  /* 0x0000000606067c11 */ /* 0x000fca000f8e10ff */
[----:B--2---:R0:W-:Y:S04]  /*06b0*/  @!P1 STS [R6], R7 ;  /* 0x0000000706009388 */ /* 0x0041e80000000800 */
[----:B---3--:R0:W-:Y:S04]  /*06c0*/  @!P2 STS [R6+0x80], R8 ;  /* 0x000080080600a388 */ /* 0x0081e80000000800 */
[----:B----4-:R0:W-:Y:S04]  /*06d0*/  @!P3 STS [R6+0x100], R14 ;  /* 0x0001000e0600b388 */ /* 0x0101e80000000800 */
[----:B-----5:R0:W-:Y:S02]  /*06e0*/  @!P4 STS [R6+0x180], R15 ;  /* 0x0001800f0600c388 */ /* 0x0201e40000000800 */
.L_x_4:
[----:B------:R-:W-:Y:S05]  /*06f0*/  @!P5 BRA `(.L_x_3) ;  /* 0x0000000000a0d947 */ /* 0x000fea0003800000 */
[C---:B------:R-:W-:Y:S02]  /*0700*/  LOP3.LUT P2, RZ, R9.reuse, 0x60, RZ, 0xc0, !PT ;  /* 0x0000006009ff7812 */ /* 0x040fe4000784c0ff */
[----:B------:R-:W-:-:S11]  /*0710*/  LOP3.LUT P1, RZ, R9, 0x20, RZ, 0xc0, !PT ;  /* 0x0000002009ff7812 */ /* 0x000fd6000782c0ff */
[----:B------:R-:W-:Y:S05]  /*0720*/  @!P2 BRA `(.L_x_5) ;  /* 0x00000000004ca947 */ /* 0x000fea0003800000 */
[----:B------:R-:W2:Y:S01]  /*0730*/  LDCU UR6, c[0x0][0x388] ;  /* 0x00007100ff0677ac */ /* 0x000ea20008000800 */
[----:B------:R-:W3:Y:S01]  /*0740*/  LDC.64 R2, c[0x0][0x380] ;  /* 0x0000e000ff027b82 */ /* 0x000ee20000000a00 */
[----:B0-----:R-:W-:-:S05]  /*0750*/  VIADD R6, R0, UR5 ;  /* 0x0000000500067c36 */ /* 0x001fca0008000000 */
[----:B------:R-:W-:Y:S02]  /*0760*/  VIMNMX R7, PT, PT, R5, R6, !PT ;  /* 0x0000000605077248 */ /* 0x000fe40007fe0100 */
[----:B-1----:R-:W-:Y:S02]  /*0770*/  VIADDMNMX R8, R6, 0x20, R5, !PT ;  /* 0x0000002006087846 */ /* 0x002fe40007800105 */
[----:B--2---:R-:W-:Y:S01]  /*0780*/  ISETP.GE.AND P2, PT, R7, UR6, PT ;  /* 0x0000000607007c0c */ /* 0x004fe2000bf46270 */
[----:B------:R-:W-:Y:S01]  /*0790*/  IMAD R7, R5, UR6, R6 ;  /* 0x0000000605077c24 */ /* 0x000fe2000f8e0206 */
[----:B------:R-:W-:-:S03]  /*07a0*/  ISETP.GE.AND P3, PT, R8, UR6, PT ;  /* 0x0000000608007c0c */ /* 0x000fc6000bf66270 */
[----:B---3--:R-:W-:-:S08]  /*07b0*/  IMAD.WIDE R2, R7, 0x4, R2 ;  /* 0x0000000407027825 */ /* 0x008fd000078e0202 */
[----:B------:R-:W2:Y:S04]  /*07c0*/  @!P2 LDG.E R6, desc[UR10][R2.64] ;  /* 0x0000000a0206a981 */ /* 0x000ea8000c1e1900 */
[----:B------:R-:W3:Y:S01]  /*07d0*/  @!P3 LDG.E R7, desc[UR10][R2.64+0x80] ;  /* 0x0000800a0207b981 */ /* 0x000ee2000c1e1900 */
[----:B------:R-:W0:Y:S01]  /*07e0*/  S2UR UR7, SR_CgaCtaId ;  /* 0x00000000000779c3 */ /* 0x000e220000008800 */
[----:B------:R-:W-:Y:S01]  /*07f0*/  UMOV UR6, 0x400 ;  /* 0x0000040000067882 */ /* 0x000fe20000000000 */
[----:B------:R-:W-:Y:S01]  /*0800*/  VIADD R8, R4, UR5 ;  /* 0x0000000504087c36 */ /* 0x000fe20008000000 */
[----:B------:R-:W-:Y:S02]  /*0810*/  UIADD3 UR5, UPT, UPT, UR5, 0x40, URZ ;  /* 0x0000004005057890 */ /* 0x000fe4000fffe0ff */
[----:B0-----:R-:W-:-:S06]  /*0820*/  ULEA UR6, UR7, UR6, 0x18 ;  /* 0x0000000607067291 */ /* 0x001fcc000f8ec0ff */
[----:B------:R-:W-:-:S05]  /*0830*/  LEA R8, R8, UR6, 0x2 ;  /* 0x0000000608087c11 */ /* 0x000fca000f8e10ff */
[----:B--2---:R2:W-:Y:S04]  /*0840*/  @!P2 STS [R8], R6 ;  /* 0x000000060800a388 */ /* 0x0045e80000000800 */
[----:B---3--:R2:W-:Y:S02]  /*0850*/  @!P3 STS [R8+0x80], R7 ;  /* 0x000080070800b388 */ /* 0x0085e40000000800 */
.L_x_5:
[----:B------:R-:W-:Y:S05]  /*0860*/  @P1 BRA `(.L_x_3) ;  /* 0x0000000000441947 */ /* 0x000fea0003800000 */
[----:B------:R-:W3:Y:S01]  /*0870*/  LDCU UR12, c[0x0][0x388] ;  /* 0x00007100ff0c77ac */ /* 0x000ee20008000800 */
[----:B0-2---:R-:W-:Y:S01]  /*0880*/  VIADD R6, R0, UR5 ;  /* 0x0000000500067c36 */ /* 0x005fe20008000000 */
[----:B------:R-:W-:Y:S04]  /*0890*/  BSSY.RECONVERGENT B0, `(.L_x_3) ;  /* 0x000000e000007945 */ /* 0x000fe80003800200 */
[----:B------:R-:W-:-:S04]  /*08a0*/  VIMNMX R2, PT, PT, R5, R6, !PT ;  /* 0x0000000605027248 */ /* 0x000fc80007fe0100 */
[----:B---3--:R-:W-:-:S13]  /*08b0*/  ISETP.GE.AND P1, PT, R2, UR12, PT ;  /* 0x0000000c02007c0c */ /* 0x008fda000bf26270 */
[----:B------:R-:W-:Y:S05]  /*08c0*/  @P1 BRA `(.L_x_6) ;  /* 0x0000000000281947 */ /* 0x000fea0003800000 */
[----:B------:R-:W0:Y:S01]  /*08d0*/  LDC.64 R2, c[0x0][0x380] ;  /* 0x0000e000ff027b82 */ /* 0x000e220000000a00 */
[----:B------:R-:W-:-:S04]  /*08e0*/  IMAD R5, R5, UR12, R6 ;  /* 0x0000000c05057c24 */ /* 0x000fc8000f8e0206 */
[----:B0-----:R-:W-:-:S06]  /*08f0*/  IMAD.WIDE R2, R5, 0x4, R2 ;  /* 0x0000000405027825 */ /* 0x001fcc00078e0202 */
[----:B------:R-:W2:Y:S01]  /*0900*/  LDG.E R2, desc[UR10][R2.64] ;  /* 0x0000000a02027981 */ /* 0x000ea2000c1e1900 */
[----:B------:R-:W0:Y:S01]  /*0910*/  S2UR UR7, SR_CgaCtaId ;  /* 0x00000000000779c3 */ /* 0x000e220000008800 */
[----:B------:R-:W-:Y:S01]  /*0920*/  UMOV UR6, 0x400 ;  /* 0x0000040000067882 */ /* 0x000fe20000000000 */
[----:B------:R-:W-:Y:S01]  /*0930*/  VIADD R4, R4, UR5 ;  /* 0x0000000504047c36 */ /* 0x000fe20008000000 */
[----:B0-----:R-:W-:-:S06]  /*0940*/  ULEA UR6, UR7, UR6, 0x18 ;  /* 0x0000000607067291 */ /* 0x001fcc000f8ec0ff */
[----:B------:R-:W-:-:S05]  /*0950*/  LEA R5, R4, UR6, 0x2 ;  /* 0x0000000604057c11 */ /* 0x000fca000f8e10ff */
[----:B--2---:R0:W-:Y:S02]  /*0960*/  STS [R5], R2 ;  /* 0x0000000205007388 */ /* 0x0041e40000000800 */
.L_x_6:
[----:B------:R-:W-:Y:S05]  /*0970*/  BSYNC.RECONVERGENT B0 ;  /* 0x0000000000007941 */ /* 0x000fea0003800200 */
.L_x_3:
[----:B------:R-:W-:Y:S05]  /*0980*/  BRA.U !UP1, `(.L_x_7) ;  /* 0xfffffff509f87547 */ /* 0x000fea000b83ffff */
.L_x_0:
[----:B------:R-:W3:Y:S08]  /*0990*/  LDC R22, c[0x0][0x38c] ;  /* 0x0000e300ff167b82 */ /* 0x000ef00000000800 */
[----:B------:R-:W-:Y:S01]  /*09a0*/  BAR.SYNC.DEFER_BLOCKING 0x0 ;  /* 0x0000000000007b1d */ /* 0x000fe20000010000 */
[----:B---3--:R-:W-:-:S13]  /*09b0*/  ISETP.GE.AND P0, PT, R22, 0x1, PT ;  /* 0x000000011600780c */ /* 0x008fda0003f06270 */
[----:B------:R-:W-:Y:S05]  /*09c0*/  @!P0 EXIT ;  /* 0x000000000000894d */ /* 0x000fea0003800000 */
[----:B------:R-:W3:Y:S01]  /*09d0*/  S2UR UR7, SR_CgaCtaId ;  /* 0x00000000000779c3 */ /* 0x000ee20000008800 */
[----:B------:R-:W1:Y:S01]  /*09e0*/  LDCU UR6, c[0x0][0x390] ;  /* 0x00007200ff0677ac */ /* 0x000e620008000800 */
[C---:B0-----:R-:W-:Y:S02]  /*09f0*/  VIADD R2, R22.reuse, 0xffffffff ;  /* 0xffffffff16027836 */ /* 0x041fe40000000000 */
[C---:B------:R-:W-:Y:S01]  /*0a00*/  IMAD R0, R22.reuse, UR9, R16 ;  /* 0x0000000916007c24 */ /* 0x040fe2000f8e0210 */
[----:B------:R-:W-:Y:S01]  /*0a10*/  UMOV UR4, 0x400 ;  /* 0x0000040000047882 */ /* 0x000fe20000000000 */
[----:B------:R-:W-:Y:S01]  /*0a20*/  IMAD R3, R22, UR8, R17 ;  /* 0x0000000816037c24 */ /* 0x000fe2000f8e0211 */
[----:B------:R-:W-:Y:S01]  /*0a30*/  UIADD3 UR5, UPT, UPT, UR4, 0x6100, URZ ;  /* 0x0000610004057890 */ /* 0x000fe2000fffe0ff */
[----:B------:R-:W-:Y:S01]  /*0a40*/  LEA.HI R20, R2, 0x1, RZ, 0x1b ;  /* 0x0000000102147811 */ /* 0x000fe200078fd8ff */
[----:B------:R-:W-:-:S03]  /*0a50*/  UIADD3 UR4, UPT, UPT, UR4, 0x4100, URZ ;  /* 0x0000410004047890 */ /* 0x000fc6000fffe0ff */
[C---:B------:R-:W-:Y:S02]  /*0a60*/  LOP3.LUT R4, R20.reuse, 0x7, RZ, 0xc0, !PT ;  /* 0x0000000714047812 */ /* 0x040fe400078ec0ff */
[----:B------:R-:W-:Y:S01]  /*0a70*/  LOP3.LUT R20, R20, 0x3, RZ, 0xc0, !PT ;  /* 0x0000000314147812 */ /* 0x000fe200078ec0ff */
[C---:B-1----:R-:W-:Y:S02]  /*0a80*/  IMAD R23, R22.reuse, UR6, R17 ;  /* 0x0000000616177c24 */ /* 0x042fe4000f8e0211 */
[----:B------:R-:W-:Y:S01]  /*0a90*/  IMAD R22, R22, UR6, R16 ;  /* 0x0000000616167c24 */ /* 0x000fe2000f8e0210 */
[----:B---3--:R-:W-:Y:S02]  /*0aa0*/  ULEA UR5, UR7, UR5, 0x18 ;  /* 0x0000000507057291 */ /* 0x008fe4000f8ec0ff */
[----:B------:R-:W-:-:S03]  /*0ab0*/  ULEA UR7, UR7, UR4, 0x18 ;  /* 0x0000000407077291 */ /* 0x000fc6000f8ec0ff */
[----:B------:R-:W-:Y:S01]  /*0ac0*/  UMOV UR4, URZ ;  /* 0x000000ff00047c82 */ /* 0x000fe20008000000 */
[----:B------:R-:W-:-:S08]  /*0ad0*/  LEA R21, R16, UR5, 0x2 ;  /* 0x0000000510157c11 */ /* 0x000fd0000f8e10ff */
.L_x_26:
[----:B0-----:R-:W0:Y:S01]  /*0ae0*/  LDCU UR5, c[0x0][0x38c] ;  /* 0x00007180ff0577ac */ /* 0x001e220008000800 */
[----:B------:R-:W-:Y:S01]  /*0af0*/  LEA.HI R5, R2, 0x1, RZ, 0x1b ;  /* 0x0000000102057811 */ /* 0x000fe200078fd8ff */
[----:B------:R-:W-:Y:S01]  /*0b00*/  VIADD R12, R23, UR4 ;  /* 0x00000004170c7c36 */ /* 0x000fe20008000000 */
[----:B------:R-:W-:Y:S01]  /*0b10*/  BAR.SYNC.DEFER_BLOCKING 0x0 ;  /* 0x0000000000007b1d */ /* 0x000fe20000010000 */
[----:B------:R-:W-:Y:S02]  /*0b20*/  ISETP.NE.AND P0, PT, R4, RZ, PT ;  /* 0x000000ff0400720c */ /* 0x000fe40003f05270 */
[----:B------:R-:W-:Y:S02]  /*0b30*/  LEA R13, R17, UR7, 0x8 ;  /* 0x00000007110d7c11 */ /* 0x000fe4000f8e40ff */
[----:B------:R-:W-:Y:S01]  /*0b40*/  LOP3.LUT R5, R5, 0xffffff8, RZ, 0xc0, !PT ;  /* 0x0ffffff805057812 */ /* 0x000fe200078ec0ff */
[----:B0-----:R-:W-:-:S03]  /*0b50*/  UISETP.GE.U32.AND UP0, UPT, UR5, 0xe1, UPT ;  /* 0x000000e10500788c */ /* 0x001fc6000bf06070 */
[----:B------:R-:W-:-:S06]  /*0b60*/  UMOV UR5, URZ ;  /* 0x000000ff00057c82 */ /* 0x000fcc0008000000 */
[----:B------:R-:W-:Y:S05]  /*0b70*/  BRA.U !UP0, `(.L_x_8) ;  /* 0x0000000108d47547 */ /* 0x000fea000b800000 */
[----:B--2---:R-:W0:Y:S01]  /*0b80*/  LDC.64 R6, c[0x0][0x380] ;  /* 0x0000e000ff067b82 */ /* 0x004e220000000a00 */
[----:B------:R-:W1:Y:S01]  /*0b90*/  LDCU UR8, c[0x0][0x388] ;  /* 0x00007100ff0877ac */ /* 0x000e620008000800 */
[----:B------:R-:W-:Y:S01]  /*0ba0*/  UMOV UR5, URZ ;  /* 0x000000ff00057c82 */ /* 0x000fe20008000000 */
[----:B------:R-:W-:-:S05]  /*0bb0*/  UMOV UR6, URZ ;  /* 0x000000ff00067c82 */ /* 0x000fca0008000000 */
.L_x_9:
[----:B0-----:R-:W-:Y:S02]  /*0bc0*/  VIADD R15, R0, UR5 ;  /* 0x00000005000f7c36 */ /* 0x001fe40008000000 */
[----:B------:R-:W-:Y:S02]  /*0bd0*/  IMAD.MOV.U32 R10, RZ, RZ, 0x3fffffff ;  /* 0x3fffffffff0a7424 */ /* 0x000fe400078e00ff */
[C---:B-1----:R-:W-:Y:S01]  /*0be0*/  IMAD R9, R12.reuse, UR8, R15 ;  /* 0x000000080c097c24 */ /* 0x042fe2000f8e020f */
[----:B------:R-:W-:Y:S02]  /*0bf0*/  VIMNMX R8, PT, PT, R12, R15, !PT ;  /* 0x0000000f0c087248 */ /* 0x000fe40007fe0100 */
[----:B------:R-:W-:Y:S02]  /*0c00*/  VIADDMNMX R11, R15, 0x20, R12, !PT ;  /* 0x000000200f0b7846 */ /* 0x000fe4000780010c */
[----:B------:R-:W-:Y:S01]  /*0c10*/  ISETP.GE.AND P1, PT, R8, UR8, PT ;  /* 0x0000000808007c0c */ /* 0x000fe2000bf26270 */
[----:B0-----:R-:W-:Y:S01]  /*0c20*/  IMAD.WIDE R8, R9, 0x4, R6 ;  /* 0x0000000409087825 */ /* 0x001fe200078e0206 */
[----:B------:R-:W-:-:S02]  /*0c30*/  ISETP.GE.AND P6, PT, R11, UR8, PT ;  /* 0x000000080b007c0c */ /* 0x000fc4000bfc6270 */
[C-C-:B------:R-:W-:Y:S02]  /*0c40*/  VIADDMNMX R11, R15.reuse, 0x60, R12.reuse, !PT ;  /* 0x000000600f0b7846 */ /* 0x140fe4000780010c */
[--C-:B------:R-:W-:Y:S02]  /*0c50*/  VIADDMNMX R18, R15, 0x80, R12.reuse, !PT ;  /* 0x000000800f127846 */ /* 0x100fe4000780010c */
[----:B------:R-:W-:Y:S01]  /*0c60*/  ISETP.GE.AND P4, PT, R11, UR8, PT ;  /* 0x000000080b007c0c */ /* 0x000fe2000bf86270 */
[----:B------:R-:W-:Y:S01]  /*0c70*/  IMAD.MOV.U32 R11, RZ, RZ, 0x3fffffff ;  /* 0x3fffffffff0b7424 */ /* 0x000fe200078e00ff */
[----:B------:R-:W-:Y:S02]  /*0c80*/  ISETP.GE.AND P3, PT, R18, UR8, PT ;  /* 0x0000000812007c0c */ /* 0x000fe4000bf66270 */
[C-C-:B------:R-:W-:Y:S01]  /*0c90*/  VIADDMNMX R14, R15.reuse, 0x40, R12.reuse, !PT ;  /* 0x000000400f0e7846 */ /* 0x140fe2000780010c */
[----:B------:R-:W2:Y:S01]  /*0ca0*/  @!P1 LDG.E R10, desc[UR10][R8.64] ;  /* 0x0000000a080a9981 */ /* 0x000ea2000c1e1900 */
[----:B------:R-:W-:-:S02]  /*0cb0*/  VIADDMNMX R18, R15, 0xa0, R12, !PT ;  /* 0x000000a00f127846 */ /* 0x000fc4000780010c */
[C-C-:B------:R-:W-:Y:S01]  /*0cc0*/  VIADDMNMX R19, R15.reuse, 0xc0, R12.reuse, !PT ;  /* 0x000000c00f137846 */ /* 0x140fe2000780010c */
[----:B------:R-:W3:Y:S01]  /*0cd0*/  @!P6 LDG.E R11, desc[UR10][R8.64+0x80] ;  /* 0x0000800a080be981 */ /* 0x000ee2000c1e1900 */
[----:B------:R-:W-:Y:S02]  /*0ce0*/  VIADDMNMX R15, R15, 0xe0, R12, !PT ;  /* 0x000000e00f0f7846 */ /* 0x000fe4000780010c */
[----:B------:R-:W-:Y:S01]  /*0cf0*/  ISETP.GE.AND P5, PT, R14, UR8, PT ;  /* 0x000000080e007c0c */ /* 0x000fe2000bfa6270 */
[----:B------:R-:W-:Y:S01]  /*0d00*/  VIADD R14, R16, UR5 ;  /* 0x00000005100e7c36 */ /* 0x000fe20008000000 */
[----:B------:R-:W-:Y:S02]  /*0d10*/  ISETP.GE.AND P2, PT, R18, UR8, PT ;  /* 0x0000000812007c0c */ /* 0x000fe4000bf46270 */
[----:B------:R-:W-:Y:S01]  /*0d20*/  ISETP.GE.AND P1, PT, R19, UR8, PT ;  /* 0x0000000813007c0c */ /* 0x000fe2000bf26270 */
[----:B------:R-:W-:Y:S01]  /*0d30*/  IMAD R27, R14, 0x4, R13 ;  /* 0x000000040e1b7824 */ /* 0x000fe200078e020d */
[----:B------:R-:W-:Y:S01]  /*0d40*/  ISETP.GE.AND P6, PT, R15, UR8, PT ;  /* 0x000000080f007c0c */ /* 0x000fe2000bfc6270 */
[----:B------:R-:W-:-:S02]  /*0d50*/  IMAD.MOV.U32 R14, RZ, RZ, 0x3fffffff ;  /* 0x3fffffffff0e7424 */ /* 0x000fc400078e00ff */
[----:B------:R-:W-:Y:S02]  /*0d60*/  IMAD.MOV.U32 R15, RZ, RZ, 0x3fffffff ;  /* 0x3fffffffff0f7424 */ /* 0x000fe400078e00ff */
[----:B------:R-:W-:Y:S02]  /*0d70*/  IMAD.MOV.U32 R18, RZ, RZ, 0x3fffffff ;  /* 0x3fffffffff127424 */ /* 0x000fe400078e00ff */
[----:B------:R-:W-:Y:S01]  /*0d80*/  IMAD.MOV.U32 R19, RZ, RZ, 0x3fffffff ;  /* 0x3fffffffff137424 */ /* 0x000fe200078e00ff */
[----:B------:R-:W4:Y:S01]  /*0d90*/  @!P5 LDG.E R14, desc[UR10][R8.64+0x100] ;  /* 0x0001000a080ed981 */ /* 0x000f22000c1e1900 */
[----:B------:R-:W-:Y:S02]  /*0da0*/  IMAD.MOV.U32 R24, RZ, RZ, 0x3fffffff ;  /* 0x3fffffffff187424 */ /* 0x000fe400078e00ff */
[----:B------:R-:W-:Y:S01]  /*0db0*/  IMAD.MOV.U32 R26, RZ, RZ, 0x3fffffff ;  /* 0x3fffffffff1a7424 */ /* 0x000fe200078e00ff */
[----:B------:R-:W5:Y:S04]  /*0dc0*/  @!P4 LDG.E R15, desc[UR10][R8.64+0x180] ;  /* 0x0001800a080fc981 */ /* 0x000f68000c1e1900 */
[----:B------:R-:W5:Y:S04]  /*0dd0*/  @!P3 LDG.E R18, desc[UR10][R8.64+0x200] ;  /* 0x0002000a0812b981 */ /* 0x000f68000c1e1900 */
[----:B------:R-:W5:Y:S04]  /*0de0*/  @!P2 LDG.E R19, desc[UR10][R8.64+0x280] ;  /* 0x0002800a0813a981 */ /* 0x000f68000c1e1900 */
[----:B------:R-:W5:Y:S04]  /*0df0*/  @!P1 LDG.E R24, desc[UR10][R8.64+0x300] ;  /* 0x0003000a08189981 */ /* 0x000f68000c1e1900 */
[----:B------:R-:W5:Y:S01]  /*0e00*/  @!P6 LDG.E R26, desc[UR10][R8.64+0x380] ;  /* 0x0003800a081ae981 */ /* 0x000f62000c1e1900 */
[----:B------:R-:W-:-:S06]  /*0e10*/  UIADD3 UR6, UPT, UPT, UR6, 0x8, URZ ;  /* 0x0000000806067890 */ /* 0x000fcc000fffe0ff */
[----:B------:R-:W-:Y:S01]  /*0e20*/  ISETP.NE.AND P1, PT, R5, UR6, PT ;  /* 0x0000000605007c0c */ /* 0x000fe2000bf25270 */
[----:B------:R-:W-:Y:S01]  /*0e30*/  UIADD3 UR5, UPT, UPT, UR5, 0x100, URZ ;  /* 0x0000010005057890 */ /* 0x000fe2000fffe0ff */
[----:B--2---:R0:W-:Y:S04]  /*0e40*/  STS [R27], R10 ;  /* 0x0000000a1b007388 */ /* 0x0041e80000000800 */
[----:B---3--:R0:W-:Y:S04]  /*0e50*/  STS [R27+0x80], R11 ;  /* 0x0000800b1b007388 */ /* 0x0081e80000000800 */
[----:B----4-:R0:W-:Y:S04]  /*0e60*/  STS [R27+0x100], R14 ;  /* 0x0001000e1b007388 */ /* 0x0101e80000000800 */
[----:B-----5:R0:W-:Y:S04]  /*0e70*/  STS [R27+0x180], R15 ;  /* 0x0001800f1b007388 */ /* 0x0201e80000000800 */
[----:B------:R0:W-:Y:S04]  /*0e80*/  STS [R27+0x200], R18 ;  /* 0x000200121b007388 */ /* 0x0001e80000000800 */
[----:B------:R0:W-:Y:S04]  /*0e90*/  STS [R27+0x280], R19 ;  /* 0x000280131b007388 */ /* 0x0001e80000000800 */
[----:B------:R0:W-:Y:S04]  /*0ea0*/  STS [R27+0x300], R24 ;  /* 0x000300181b007388 */ /* 0x0001e80000000800 */
[----:B------:R0:W-:Y:S01]  /*0eb0*/  STS [R27+0x380], R26 ;  /* 0x0003801a1b007388 */ /* 0x0001e20000000800 */
[----:B------:R-:W-:Y:S05]  /*0ec0*/  @P1 BRA `(.L_x_9) ;  /* 0xfffffffc003c1947 */ /* 0x000fea000383ffff */
.L_x_8:
[----:B0-----:R-:W-:Y:S01]  /*0ed0*/  VIADD R10, R4, 0xffffffff ;  /* 0xffffffff040a7836 */ /* 0x001fe20000000000 */
[----:B------:R-:W-:Y:S01]  /*0ee0*/  LOP3.LUT R11, R2, 0x20, RZ, 0xc0, !PT ;  /* 0x00000020020b7812 */ /* 0x000fe200078ec0ff */
[----:B------:R-:W-:Y:S06]  /*0ef0*/  @!P0 BRA `(.L_x_10) ;  /* 0x0000000400148947 */ /* 0x000fec0003800000 */
[----:B------:R-:W-:Y:S02]  /*0f00*/  ISETP.GE.U32.AND P0, PT, R10, 0x3, PT ;  /* 0x000000030a00780c */ /* 0x000fe40003f06070 */
[----:B------:R-:W-:-:S11]  /*0f10*/  ISETP.NE.AND P4, PT, R20, RZ, PT ;  /* 0x000000ff1400720c */ /* 0x000fd60003f85270 */
[----:B------:R-:W-:Y:S05]  /*0f20*/  @!P0 BRA `(.L_x_11) ;  /* 0x0000000000708947 */ /* 0x000fea0003800000 */
[----:B------:R-:W0:Y:S01]  /*0f30*/  LDCU UR6, c[0x0][0x388] ;  /* 0x00007100ff0677ac */ /* 0x000e220008000800 */
[----:B--2---:R-:W1:Y:S01]  /*0f40*/  LDC.64 R6, c[0x0][0x380] ;  /* 0x0000e000ff067b82 */ /* 0x004e620000000a00 */
[----:B------:R-:W-:-:S05]  /*0f50*/  VIADD R9, R0, UR5 ;  /* 0x0000000500097c36 */ /* 0x000fca0008000000 */
[----:B------:R-:W-:Y:S02]  /*0f60*/  VIMNMX R8, PT, PT, R12, R9, !PT ;  /* 0x000000090c087248 */ /* 0x000fe40007fe0100 */
[C-C-:B------:R-:W-:Y:S02]  /*0f70*/  VIADDMNMX R14, R9.reuse, 0x20, R12.reuse, !PT ;  /* 0x00000020090e7846 */ /* 0x140fe4000780010c */
[C-C-:B------:R-:W-:Y:S02]  /*0f80*/  VIADDMNMX R15, R9.reuse, 0x40, R12.reuse, !PT ;  /* 0x00000040090f7846 */ /* 0x140fe4000780010c */
[----:B------:R-:W-:Y:S02]  /*0f90*/  VIADDMNMX R18, R9, 0x60, R12, !PT ;  /* 0x0000006009127846 */ /* 0x000fe4000780010c */
[----:B0-----:R-:W-:Y:S01]  /*0fa0*/  ISETP.GE.AND P0, PT, R8, UR6, PT ;  /* 0x0000000608007c0c */ /* 0x001fe2000bf06270 */
[----:B------:R-:W-:Y:S01]  /*0fb0*/  IMAD R9, R12, UR6, R9 ;  /* 0x000000060c097c24 */ /* 0x000fe2000f8e0209 */
[----:B------:R-:W-:Y:S01]  /*0fc0*/  ISETP.GE.AND P1, PT, R14, UR6, PT ;  /* 0x000000060e007c0c */ /* 0x000fe2000bf26270 */
[----:B------:R-:W-:Y:S01]  /*0fd0*/  IMAD.MOV.U32 R8, RZ, RZ, 0x3fffffff ;  /* 0x3fffffffff087424 */ /* 0x000fe200078e00ff */
[----:B------:R-:W-:Y:S01]  /*0fe0*/  ISETP.GE.AND P2, PT, R15, UR6, PT ;  /* 0x000000060f007c0c */ /* 0x000fe2000bf46270 */
[----:B------:R-:W-:Y:S01]  /*0ff0*/  IMAD.MOV.U32 R15, RZ, RZ, 0x3fffffff ;  /* 0x3fffffffff0f7424 */ /* 0x000fe200078e00ff */
[----:B------:R-:W-:Y:S01]  /*1000*/  ISETP.GE.AND P3, PT, R18, UR6, PT ;  /* 0x0000000612007c0c */ /* 0x000fe2000bf66270 */
[----:B-1----:R-:W-:-:S04]  /*1010*/  IMAD.WIDE R6, R9, 0x4, R6 ;  /* 0x0000000409067825 */ /* 0x002fc800078e0206 */
[----:B------:R-:W-:Y:S02]  /*1020*/  IMAD.MOV.U32 R9, RZ, RZ, 0x3fffffff ;  /* 0x3fffffffff097424 */ /* 0x000fe400078e00ff */
[----:B------:R-:W-:Y:S01]  /*1030*/  IMAD.MOV.U32 R18, RZ, RZ, 0x3fffffff ;  /* 0x3fffffffff127424 */ /* 0x000fe200078e00ff */
[----:B------:R-:W2:Y:S04]  /*1040*/  @!P0 LDG.E R8, desc[UR10][R6.64] ;  /* 0x0000000a06088981 */ /* 0x000ea8000c1e1900 */
[----:B------:R-:W3:Y:S04]  /*1050*/  @!P1 LDG.E R9, desc[UR10][R6.64+0x80] ;  /* 0x0000800a06099981 */ /* 0x000ee8000c1e1900 */
[----:B------:R-:W4:Y:S04]  /*1060*/  @!P2 LDG.E R15, desc[UR10][R6.64+0x100] ;  /* 0x0001000a060fa981 */ /* 0x000f28000c1e1900 */
[----:B------:R-:W5:Y:S01]  /*1070*/  @!P3 LDG.E R18, desc[UR10][R6.64+0x180] ;  /* 0x0001800a0612b981 */ /* 0x000f62000c1e1900 */
[----:B------:R-:W-:Y:S01]  /*1080*/  VIADD R14, R16, UR5 ;  /* 0x00000005100e7c36 */ /* 0x000fe20008000000 */
[----:B------:R-:W-:-:S03]  /*1090*/  UIADD3 UR5, UPT, UPT, UR5, 0x80, URZ ;  /* 0x0000008005057890 */ /* 0x000fc6000fffe0ff */
[----:B------:R-:W-:-:S05]  /*10a0*/  IMAD R14, R14, 0x4, R13 ;  /* 0x000000040e0e7824 */ /* 0x000fca00078e020d */
[----:B--2---:R0:W-:Y:S04]  /*10b0*/  STS [R14], R8 ;  /* 0x000000080e007388 */ /* 0x0041e80000000800 */
[----:B---3--:R0:W-:Y:S04]  /*10c0*/  STS [R14+0x80], R9 ;  /* 0x000080090e007388 */ /* 0x0081e80000000800 */
[----:B----4-:R0:W-:Y:S04]  /*10d0*/  STS [R14+0x100], R15 ;  /* 0x0001000f0e007388 */ /* 0x0101e80000000800 */
[----:B-----5:R0:W-:Y:S02]  /*10e0*/  STS [R14+0x180], R18 ;  /* 0x000180120e007388 */ /* 0x0201e40000000800 */
.L_x_11:
[----:B------:R-:W-:Y:S05]  /*10f0*/  @!P4 BRA `(.L_x_10) ;  /* 0x000000000094c947 */ /* 0x000fea0003800000 */
[----:B------:R-:W-:Y:S02]  /*1100*/  ISETP.NE.AND P0, PT, R20, 0x1, PT ;  /* 0x000000011400780c */ /* 0x000fe40003f05270 */
[----:B------:R-:W-:-:S11]  /*1110*/  ISETP.NE.AND P2, PT, R11, RZ, PT ;  /* 0x000000ff0b00720c */ /* 0x000fd60003f45270 */
[----:B------:R-:W-:Y:S05]  /*1120*/  @!P0 BRA `(.L_x_12) ;  /* 0x0000000000488947 */ /* 0x000fea0003800000 */
[----:B------:R-:W1:Y:S01]  /*1130*/  LDCU UR6, c[0x0][0x388] ;  /* 0x00007100ff0677ac */ /* 0x000e620008000800 */
[----:B--2---:R-:W2:Y:S01]  /*1140*/  LDC.64 R6, c[0x0][0x380] ;  /* 0x0000e000ff067b82 */ /* 0x004ea20000000a00 */
[----:B0-----:R-:W-:-:S05]  /*1150*/  VIADD R9, R0, UR5 ;  /* 0x0000000500097c36 */ /* 0x001fca0008000000 */
[----:B------:R-:W-:Y:S02]  /*1160*/  VIMNMX R8, PT, PT, R12, R9, !PT ;  /* 0x000000090c087248 */ /* 0x000fe40007fe0100 */
[----:B------:R-:W-:Y:S02]  /*1170*/  VIADDMNMX R14, R9, 0x20, R12, !PT ;  /* 0x00000020090e7846 */ /* 0x000fe4000780010c */
[----:B-1----:R-:W-:Y:S01]  /*1180*/  ISETP.GE.AND P0, PT, R8, UR6, PT ;  /* 0x0000000608007c0c */ /* 0x002fe2000bf06270 */
[----:B------:R-:W-:Y:S01]  /*1190*/  IMAD R9, R12, UR6, R9 ;  /* 0x000000060c097c24 */ /* 0x000fe2000f8e0209 */
[----:B------:R-:W-:Y:S01]  /*11a0*/  ISETP.GE.AND P1, PT, R14, UR6, PT ;  /* 0x000000060e007c0c */ /* 0x000fe2000bf26270 */
[----:B------:R-:W-:Y:S02]  /*11b0*/  IMAD.MOV.U32 R8, RZ, RZ, 0x3fffffff ;  /* 0x3fffffffff087424 */ /* 0x000fe400078e00ff */
[----:B--2---:R-:W-:-:S04]  /*11c0*/  IMAD.WIDE R6, R9, 0x4, R6 ;  /* 0x0000000409067825 */ /* 0x004fc800078e0206 */
[----:B------:R-:W-:-:S04]  /*11d0*/  IMAD.MOV.U32 R9, RZ, RZ, 0x3fffffff ;  /* 0x3fffffffff097424 */ /* 0x000fc800078e00ff */
[----:B------:R-:W2:Y:S04]  /*11e0*/  @!P0 LDG.E R8, desc[UR10][R6.64] ;  /* 0x0000000a06088981 */ /* 0x000ea8000c1e1900 */
[----:B------:R-:W3:Y:S01]  /*11f0*/  @!P1 LDG.E R9, desc[UR10][R6.64+0x80] ;  /* 0x0000800a06099981 */ /* 0x000ee2000c1e1900 */
[----:B------:R-:W-:Y:S01]  /*1200*/  VIADD R14, R16, UR5 ;  /* 0x00000005100e7c36 */ /* 0x000fe20008000000 */
[----:B------:R-:W-:-:S03]  /*1210*/  UIADD3 UR5, UPT, UPT, UR5, 0x40, URZ ;  /* 0x0000004005057890 */ /* 0x000fc6000fffe0ff */
[----:B------:R-:W-:-:S05]  /*1220*/  IMAD R14, R14, 0x4, R13 ;  /* 0x000000040e0e7824 */ /* 0x000fca00078e020d */
[----:B--2---:R1:W-:Y:S04]  /*1230*/  STS [R14], R8 ;  /* 0x000000080e007388 */ /* 0x0043e80000000800 */
[----:B---3--:R1:W-:Y:S02]  /*1240*/  STS [R14+0x80], R9 ;  /* 0x000080090e007388 */ /* 0x0083e40000000800 */
.L_x_12:
[----:B------:R-:W-:Y:S05]  /*1250*/  @P2 BRA `(.L_x_10) ;  /* 0x00000000003c2947 */ /* 0x000fea0003800000 */
[----:B------:R-:W3:Y:S01]  /*1260*/  LDCU UR6, c[0x0][0x388] ;  /* 0x00007100ff0677ac */ /* 0x000ee20008000800 */
[----:B01----:R-:W-:Y:S01]  /*1270*/  VIADD R9, R0, UR5 ;  /* 0x0000000500097c36 */ /* 0x003fe20008000000 */
[----:B------:R-:W-:Y:S04]  /*1280*/  BSSY.RECONVERGENT B0, `(.L_x_13) ;  /* 0x000000b000007945 */ /* 0x000fe80003800200 */
[----:B--2---:R-:W-:-:S04]  /*1290*/  VIMNMX R6, PT, PT, R12, R9, !PT ;  /* 0x000000090c067248 */ /* 0x004fc80007fe0100 */
[----:B---3--:R-:W-:Y:S01]  /*12a0*/  ISETP.GE.AND P0, PT, R6, UR6, PT ;  /* 0x0000000606007c0c */ /* 0x008fe2000bf06270 */
[----:B------:R-:W-:-:S04]  /*12b0*/  VIADD R6, R16, UR5 ;  /* 0x0000000510067c36 */ /* 0x000fc80008000000 */
[----:B------:R-:W-:Y:S02]  /*12c0*/  IMAD R13, R6, 0x4, R13 ;  /* 0x00000004060d7824 */ /* 0x000fe400078e020d */
[----:B------:R-:W-:-:S06]  /*12d0*/  IMAD.MOV.U32 R6, RZ, RZ, 0x3fffffff ;  /* 0x3fffffffff067424 */ /* 0x000fcc00078e00ff */
[----:B------:R-:W-:Y:S05]  /*12e0*/  @P0 BRA `(.L_x_14) ;  /* 0x0000000000100947 */ /* 0x000fea0003800000 */
[----:B------:R-:W0:Y:S01]  /*12f0*/  LDC.64 R6, c[0x0][0x380] ;  /* 0x0000e000ff067b82 */ /* 0x000e220000000a00 */
[----:B------:R-:W-:-:S04]  /*1300*/  IMAD R9, R12, UR6, R9 ;  /* 0x000000060c097c24 */ /* 0x000fc8000f8e0209 */
[----:B0-----:R-:W-:-:S06]  /*1310*/  IMAD.WIDE R6, R9, 0x4, R6 ;  /* 0x0000000409067825 */ /* 0x001fcc00078e0206 */
[----:B------:R0:W5:Y:S02]  /*1320*/  LDG.E R6, desc[UR10][R6.64] ;  /* 0x0000000a06067981 */ /* 0x000164000c1e1900 */
.L_x_14:
[----:B------:R-:W-:Y:S05]  /*1330*/  BSYNC.RECONVERGENT B0 ;  /* 0x0000000000007941 */ /* 0x000fea0003800200 */
.L_x_13:
[----:B-----5:R3:W-:Y:S02]  /*1340*/  STS [R13], R6 ;  /* 0x000000060d007388 */ /* 0x0207e40000000800 */
.L_x_10:
[----:B------:R-:W4:Y:S01]  /*1350*/  LDCU UR5, c[0x0][0x38c] ;  /* 0x00007180ff0577ac */ /* 0x000f220008000800 */
[----:B------:R-:W-:Y:S01]  /*1360*/  ISETP.NE.AND P0, PT, R4, RZ, PT ;  /* 0x000000ff0400720c */ /* 0x000fe20003f05270 */
[----:B------:R-:W-:Y:S01]  /*1370*/  VIADD R12, R22, UR4 ;  /* 0x00000004160c7c36 */ /* 0x000fe20008000000 */
[----:B----4-:R-:W-:-:S03]  /*1380*/  UISETP.GE.U32.AND UP0, UPT, UR5, 0xe1, UPT ;  /* 0x000000e10500788c */ /* 0x010fc6000bf06070 */
[----:B------:R-:W-:-:S06]  /*1390*/  UMOV UR5, URZ ;  /* 0x000000ff00057c82 */ /* 0x000fcc0008000000 */
[----:B------:R-:W-:Y:S05]  /*13a0*/  BRA.U !UP0, `(.L_x_15) ;  /* 0x0000000508447547 */ /* 0x000fea000b800000 */
[----:B------:R-:W4:Y:S01]  /*13b0*/  LDCU UR8, c[0x0][0x388] ;  /* 0x00007100ff0877ac */ /* 0x000f220008000800 */
[----:B------:R-:W-:Y:S01]  /*13c0*/  UMOV UR5, URZ ;  /* 0x000000ff00057c82 */ /* 0x000fe20008000000 */
[----:B------:R-:W-:-:S05]  /*13d0*/  UMOV UR6, URZ ;  /* 0x000000ff00067c82 */ /* 0x000fca0008000000 */
.L_x_16:
[----:B0-----:R-:W-:-:S04]  /*13e0*/  VIADD R19, R3, UR5 ;  /* 0x0000000503137c36 */ /* 0x001fc80008000000 */
[C---:B0-2---:R-:W-:Y:S01]  /*13f0*/  VIADD R7, R19.reuse, 0x20 ;  /* 0x0000002013077836 */ /* 0x045fe20000000000 */
[----:B---3--:R-:W-:Y:S01]  /*1400*/  VIMNMX R6, PT, PT, R12, R19, !PT ;  /* 0x000000130c067248 */ /* 0x008fe20007fe0100 */
[----:B------:R-:W-:-:S03]  /*1410*/  VIADD R15, R19, 0x60 ;  /* 0x00000060130f7836 */ /* 0x000fc60000000000 */
[----:B----4-:R-:W-:Y:S02]  /*1420*/  ISETP.GE.AND P1, PT, R6, UR8, PT ;  /* 0x0000000806007c0c */ /* 0x010fe4000bf26270 */
[C---:B------:R-:W-:Y:S02]  /*1430*/  VIMNMX R6, PT, PT, R12.reuse, R7, !PT ;  /* 0x000000070c067248 */ /* 0x040fe40007fe0100 */
[----:B-1----:R-:W-:Y:S02]  /*1440*/  VIMNMX R14, PT, PT, R12, R15, !PT ;  /* 0x0000000f0c0e7248 */ /* 0x002fe40007fe0100 */
[----:B------:R-:W-:Y:S01]  /*1450*/  ISETP.GE.AND P2, PT, R6, UR8, PT ;  /* 0x0000000806007c0c */ /* 0x000fe2000bf46270 */
[----:B------:R-:W-:Y:S01]  /*1460*/  VIADD R6, R19, 0x40 ;  /* 0x0000004013067836 */ /* 0x000fe20000000000 */
[----:B------:R-:W-:Y:S01]  /*1470*/  ISETP.GE.AND P4, PT, R14, UR8, PT ;  /* 0x000000080e007c0c */ /* 0x000fe2000bf86270 */
[----:B------:R-:W-:-:S03]  /*1480*/  IMAD.MOV.U32 R14, RZ, RZ, 0x3fffffff ;  /* 0x3fffffffff0e7424 */ /* 0x000fc600078e00ff */
[----:B------:R-:W-:Y:S01]  /*1490*/  VIMNMX R13, PT, PT, R12, R6, !PT ;  /* 0x000000060c0d7248 */ /* 0x000fe20007fe0100 */
[----:B------:R-:W0:Y:S03]  /*14a0*/  @!P1 LDC.64 R26, c[0x0][0x380] ;  /* 0x0000e000ff1a9b82 */ /* 0x000e260000000a00 */
[----:B------:R-:W-:Y:S01]  /*14b0*/  ISETP.GE.AND P3, PT, R13, UR8, PT ;  /* 0x000000080d007c0c */ /* 0x000fe2000bf66270 */
[----:B------:R-:W-:-:S04]  /*14c0*/  @!P1 IMAD R13, R19, UR8, R12 ;  /* 0x00000008130d9c24 */ /* 0x000fc8000f8e020c */
[----:B------:R-:W1:Y:S01]  /*14d0*/  @!P2 LDC.64 R8, c[0x0][0x380] ;  /* 0x0000e000ff08ab82 */ /* 0x000e620000000a00 */
[----:B------:R-:W-:-:S07]  /*14e0*/  @!P2 IMAD R7, R7, UR8, R12 ;  /* 0x000000080707ac24 */ /* 0x000fce000f8e020c */
[----:B------:R-:W2:Y:S01]  /*14f0*/  @!P3 LDC.64 R28, c[0x0][0x380] ;  /* 0x0000e000ff1cbb82 */ /* 0x000ea20000000a00 */
[----:B0-----:R-:W-:-:S05]  /*1500*/  @!P1 IMAD.WIDE R26, R13, 0x4, R26 ;  /* 0x000000040d1a9825 */ /* 0x001fca00078e021a */
[----:B------:R0:W3:Y:S01]  /*1510*/  @!P1 LDG.E R14, desc[UR10][R26.64] ;  /* 0x0000000a1a0e9981 */ /* 0x0000e2000c1e1900 */
[----:B------:R-:W-:Y:S02]  /*1520*/  @!P4 IMAD R15, R15, UR8, R12 ;  /* 0x000000080f0fcc24 */ /* 0x000fe4000f8e020c */
[----:B-1----:R-:W-:-:S04]  /*1530*/  @!P2 IMAD.WIDE R8, R7, 0x4, R8 ;  /* 0x000000040708a825 */ /* 0x002fc800078e0208 */
[----:B------:R-:W-:Y:S01]  /*1540*/  IMAD.MOV.U32 R13, RZ, RZ, 0x3fffffff ;  /* 0x3fffffffff0d7424 */ /* 0x000fe200078e00ff */
[----:B0-----:R-:W0:Y:S01]  /*1550*/  @!P4 LDC.64 R26, c[0x0][0x380] ;  /* 0x0000e000ff1acb82 */ /* 0x001e220000000a00 */
[----:B------:R-:W-:Y:S02]  /*1560*/  VIADD R7, R19, 0x80 ;  /* 0x0000008013077836 */ /* 0x000fe40000000000 */
[----:B------:R-:W-:Y:S02]  /*1570*/  @!P3 IMAD R6, R6, UR8, R12 ;  /* 0x000000080606bc24 */ /* 0x000fe4000f8e020c */
[----:B------:R1:W4:Y:S01]  /*1580*/  @!P2 LDG.E R13, desc[UR10][R8.64] ;  /* 0x0000000a080da981 */ /* 0x000322000c1e1900 */
[----:B------:R-:W-:Y:S01]  /*1590*/  VIMNMX R18, PT, PT, R12, R7, !PT ;  /* 0x000000070c127248 */ /* 0x000fe20007fe0100 */
[----:B--2---:R-:W-:-:S03]  /*15a0*/  @!P3 IMAD.WIDE R28, R6, 0x4, R28 ;  /* 0x00000004061cb825 */ /* 0x004fc600078e021c */
[----:B------:R-:W-:Y:S01]  /*15b0*/  ISETP.GE.AND P1, PT, R18, UR8, PT ;  /* 0x0000000812007c0c */ /* 0x000fe2000bf26270 */
[----:B------:R-:W-:-:S06]  /*15c0*/  IMAD.MOV.U32 R18, RZ, RZ, 0x3fffffff ;  /* 0x3fffffffff127424 */ /* 0x000fcc00078e00ff */
[----:B------:R-:W2:Y:S06]  /*15d0*/  @!P3 LDG.E R18, desc[UR10][R28.64] ;  /* 0x0000000a1c12b981 */ /* 0x000eac000c1e1900 */
[----:B-1----:R-:W1:Y:S01]  /*15e0*/  @!P1 LDC.64 R8, c[0x0][0x380] ;  /* 0x0000e000ff089b82 */ /* 0x002e620000000a00 */
[----:B0-----:R-:W-:-:S04]  /*15f0*/  @!P4 IMAD.WIDE R26, R15, 0x4, R26 ;  /* 0x000000040f1ac825 */ /* 0x001fc800078e021a */
[----:B------:R-:W-:-:S06]  /*1600*/  IMAD.MOV.U32 R15, RZ, RZ, 0x3fffffff ;  /* 0x3fffffffff0f7424 */ /* 0x000fcc00078e00ff */
[----:B------:R0:W5:Y:S02]  /*1610*/  @!P4 LDG.E R15, desc[UR10][R26.64] ;  /* 0x0000000a1a0fc981 */ /* 0x000164000c1e1900 */
[----:B0-----:R-:W-:-:S05]  /*1620*/  VIADD R27, R19, 0xa0 ;  /* 0x000000a0131b7836 */ /* 0x001fca0000000000 */
[----:B------:R-:W-:-:S04]  /*1630*/  VIMNMX R6, PT, PT, R12, R27, !PT ;  /* 0x0000001b0c067248 */ /* 0x000fc80007fe0100 */
[----:B------:R-:W-:Y:S01]  /*1640*/  ISETP.GE.AND P2, PT, R6, UR8, PT ;  /* 0x0000000806007c0c */ /* 0x000fe2000bf46270 */
[----:B------:R-:W-:Y:S02]  /*1650*/  @!P1 IMAD R24, R7, UR8, R12 ;  /* 0x0000000807189c24 */ /* 0x000fe4000f8e020c */
[----:B------:R-:W-:Y:S02]  /*1660*/  VIADD R29, R19, 0xc0 ;  /* 0x000000c0131d7836 */ /* 0x000fe40000000000 */
[----:B-1----:R-:W-:-:S08]  /*1670*/  @!P1 IMAD.WIDE R8, R24, 0x4, R8 ;  /* 0x0000000418089825 */ /* 0x002fd000078e0208 */
[----:B------:R-:W0:Y:S01]  /*1680*/  @!P2 LDC.64 R6, c[0x0][0x380] ;  /* 0x0000e000ff06ab82 */ /* 0x000e220000000a00 */
[----:B------:R-:W-:Y:S01]  /*1690*/  IMAD.MOV.U32 R24, RZ, RZ, 0x3fffffff ;  /* 0x3fffffffff187424 */ /* 0x000fe200078e00ff */
[----:B------:R-:W-:-:S05]  /*16a0*/  VIMNMX R26, PT, PT, R12, R29, !PT ;  /* 0x0000001d0c1a7248 */ /* 0x000fca0007fe0100 */
[----:B------:R1:W5:Y:S01]  /*16b0*/  @!P1 LDG.E R24, desc[UR10][R8.64] ;  /* 0x0000000a08189981 */ /* 0x000362000c1e1900 */
[----:B------:R-:W-:Y:S01]  /*16c0*/  ISETP.GE.AND P1, PT, R26, UR8, PT ;  /* 0x000000081a007c0c */ /* 0x000fe2000bf26270 */
[----:B------:R-:W-:Y:S02]  /*16d0*/  @!P2 IMAD R27, R27, UR8, R12 ;  /* 0x000000081b1bac24 */ /* 0x000fe4000f8e020c */
[----:B------:R-:W-:Y:S02]  /*16e0*/  VIADD R19, R19, 0xe0 ;  /* 0x000000e013137836 */ /* 0x000fe40000000000 */
[----:B------:R-:W-:Y:S02]  /*16f0*/  IMAD.MOV.U32 R28, RZ, RZ, 0x3fffffff ;  /* 0x3fffffffff1c7424 */ /* 0x000fe400078e00ff */
[----:B0-----:R-:W-:-:S06]  /*1700*/  @!P2 IMAD.WIDE R26, R27, 0x4, R6 ;  /* 0x000000041b1aa825 */ /* 0x001fcc00078e0206 */
[----:B------:R-:W0:Y:S01]  /*1710*/  @!P1 LDC.64 R6, c[0x0][0x380] ;  /* 0x0000e000ff069b82 */ /* 0x000e220000000a00 */
[----:B-1----:R-:W-:Y:S01]  /*1720*/  VIMNMX R8, PT, PT, R12, R19, !PT ;  /* 0x000000130c087248 */ /* 0x002fe20007fe0100 */
[----:B------:R1:W5:Y:S03]  /*1730*/  @!P2 LDG.E R28, desc[UR10][R26.64] ;  /* 0x0000000a1a1ca981 */ /* 0x000366000c1e1900 */
[----:B------:R-:W-:Y:S01]  /*1740*/  ISETP.GE.AND P2, PT, R8, UR8, PT ;  /* 0x0000000808007c0c */ /* 0x000fe2000bf46270 */
[----:B------:R-:W-:-:S04]  /*1750*/  @!P1 IMAD R9, R29, UR8, R12 ;  /* 0x000000081d099c24 */ /* 0x000fc8000f8e020c */
[----:B0-----:R-:W-:-:S08]  /*1760*/  @!P1 IMAD.WIDE R8, R9, 0x4, R6 ;  /* 0x0000000409089825 */ /* 0x001fd000078e0206 */
[----:B------:R-:W0:Y:S01]  /*1770*/  @!P2 LDC.64 R6, c[0x0][0x380] ;  /* 0x0000e000ff06ab82 */ /* 0x000e220000000a00 */
[----:B------:R-:W-:Y:S02]  /*1780*/  @!P2 IMAD R19, R19, UR8, R12 ;  /* 0x000000081313ac24 */ /* 0x000fe4000f8e020c */
[----:B------:R-:W-:-:S06]  /*1790*/  IMAD.MOV.U32 R29, RZ, RZ, 0x3fffffff ;  /* 0x3fffffffff1d7424 */ /* 0x000fcc00078e00ff */
[----:B------:R-:W5:Y:S01]  /*17a0*/  @!P1 LDG.E R29, desc[UR10][R8.64] ;  /* 0x0000000a081d9981 */ /* 0x000f62000c1e1900 */
[----:B0-----:R-:W-:-:S04]  /*17b0*/  @!P2 IMAD.WIDE R6, R19, 0x4, R6 ;  /* 0x000000041306a825 */ /* 0x001fc800078e0206 */
[----:B------:R-:W-:-:S06]  /*17c0*/  IMAD.MOV.U32 R19, RZ, RZ, 0x3fffffff ;  /* 0x3fffffffff137424 */ /* 0x000fcc00078e00ff */
[----:B------:R-:W5:Y:S01]  /*17d0*/  @!P2 LDG.E R19, desc[UR10][R6.64] ;  /* 0x0000000a0613a981 */ /* 0x000f62000c1e1900 */
[----:B-1----:R-:W-:-:S04]  /*17e0*/  VIADD R26, R17, UR5 ;  /* 0x00000005111a7c36 */ /* 0x002fc80008000000 */
[----:B------:R-:W-:Y:S01]  /*17f0*/  IMAD R26, R26, 0x80, R21 ;  /* 0x000000801a1a7824 */ /* 0x000fe200078e0215 */
[----:B------:R-:W-:-:S06]  /*1800*/  UIADD3 UR6, UPT, UPT, UR6, 0x8, URZ ;  /* 0x0000000806067890 */ /* 0x000fcc000fffe0ff */
[----:B------:R-:W-:Y:S01]  /*1810*/  ISETP.NE.AND P1, PT, R5, UR6, PT ;  /* 0x0000000605007c0c */ /* 0x000fe2000bf25270 */
[----:B------:R-:W-:Y:S01]  /*1820*/  UIADD3 UR5, UPT, UPT, UR5, 0x100, URZ ;  /* 0x0000010005057890 */ /* 0x000fe2000fffe0ff */
[----:B---3--:R0:W-:Y:S04]  /*1830*/  STS [R26], R14 ;  /* 0x0000000e1a007388 */ /* 0x0081e80000000800 */
[----:B----4-:R0:W-:Y:S04]  /*1840*/  STS [R26+0x1000], R13 ;  /* 0x0010000d1a007388 */ /* 0x0101e80000000800 */
[----:B--2---:R0:W-:Y:S04]  /*1850*/  STS [R26+0x2000], R18 ;  /* 0x002000121a007388 */ /* 0x0041e80000000800 */
[----:B-----5:R0:W-:Y:S04]  /*1860*/  STS [R26+0x3000], R15 ;  /* 0x0030000f1a007388 */ /* 0x0201e80000000800 */
[----:B------:R0:W-:Y:S04]  /*1870*/  STS [R26+0x4000], R24 ;  /* 0x004000181a007388 */ /* 0x0001e80000000800 */
[----:B------:R0:W-:Y:S04]  /*1880*/  STS [R26+0x5000], R28 ;  /* 0x0050001c1a007388 */ /* 0x0001e80000000800 */
[----:B------:R0:W-:Y:S04]  /*1890*/  STS [R26+0x6000], R29 ;  /* 0x0060001d1a007388 */ /* 0x0001e80000000800 */
[----:B------:R0:W-:Y:S01]  /*18a0*/  STS [R26+0x7000], R19 ;  /* 0x007000131a007388 */ /* 0x0001e20000000800 */
[----:B------:R-:W-:Y:S05]  /*18b0*/  @P1 BRA `(.L_x_16) ;  /* 0xfffffff800c81947 */ /* 0x000fea000383ffff */
.L_x_15:
[----:B------:R-:W-:Y:S05]  /*18c0*/  @!P0 BRA `(.L_x_17) ;  /* 0x0000000400548947 */ /* 0x000fea0003800000 */
[----:B------:R-:W-:Y:S02]  /*18d0*/  ISETP.GE.U32.AND P0, PT, R10, 0x3, PT ;  /* 0x000000030a00780c */ /* 0x000fe40003f06070 */
[----:B------:R-:W-:-:S11]  /*18e0*/  ISETP.NE.AND P4, PT, R20, RZ, PT ;  /* 0x000000ff1400720c */ /* 0x000fd60003f85270 */
[----:B------:R-:W-:Y:S05]  /*18f0*/  @!P0 BRA `(.L_x_18) ;  /* 0x0000000000a08947 */ /* 0x000fea0003800000 */
[----:B------:R-:W4:Y:S01]  /*1900*/  LDCU UR6, c[0x0][0x388] ;  /* 0x00007100ff0677ac */ /* 0x000f220008000800 */
[----:B------:R-:W-:Y:S02]  /*1910*/  VIADD R27, R3, UR5 ;  /* 0x00000005031b7c36 */ /* 0x000fe40008000000 */
[----:B0-----:R-:W-:Y:S02]  /*1920*/  IMAD.MOV.U32 R24, RZ, RZ, 0x3fffffff ;  /* 0x3fffffffff187424 */ /* 0x001fe400078e00ff */
[C---:B---3--:R-:W-:Y:S01]  /*1930*/  VIADD R13, R27.reuse, 0x40 ;  /* 0x000000401b0d7836 */ /* 0x048fe20000000000 */
[C---:B--2---:R-:W-:Y:S01]  /*1940*/  VIMNMX R6, PT, PT, R12.reuse, R27, !PT ;  /* 0x0000001b0c067248 */ /* 0x044fe20007fe0100 */
[C---:B------:R-:W-:Y:S02]  /*1950*/  VIADD R5, R27.reuse, 0x60 ;  /* 0x000000601b057836 */ /* 0x040fe40000000000 */
[----:B------:R-:W-:Y:S01]  /*1960*/  VIADD R29, R27, 0x20 ;  /* 0x000000201b1d7836 */ /* 0x000fe20000000000 */
[C---:B-1----:R-:W-:Y:S01]  /*1970*/  VIMNMX R8, PT, PT, R12.reuse, R13, !PT ;  /* 0x0000000d0c087248 */ /* 0x042fe20007fe0100 */
[----:B------:R-:W-:Y:S01]  /*1980*/  IMAD.MOV.U32 R26, RZ, RZ, 0x3fffffff ;  /* 0x3fffffffff1a7424 */ /* 0x000fe200078e00ff */
[----:B------:R-:W-:-:S02]  /*1990*/  VIMNMX R9, PT, PT, R12, R5, !PT ;  /* 0x000000050c097248 */ /* 0x000fc40007fe0100 */
[----:B------:R-:W-:Y:S02]  /*19a0*/  VIMNMX R7, PT, PT, R12, R29, !PT ;  /* 0x0000001d0c077248 */ /* 0x000fe40007fe0100 */
[----:B----4-:R-:W-:Y:S02]  /*19b0*/  ISETP.GE.AND P2, PT, R8, UR6, PT ;  /* 0x0000000608007c0c */ /* 0x010fe4000bf46270 */
[----:B------:R-:W-:Y:S02]  /*19c0*/  ISETP.GE.AND P3, PT, R9, UR6, PT ;  /* 0x0000000609007c0c */ /* 0x000fe4000bf66270 */
[----:B------:R-:W-:Y:S02]  /*19d0*/  ISETP.GE.AND P1, PT, R7, UR6, PT ;  /* 0x0000000607007c0c */ /* 0x000fe4000bf26270 */
[----:B------:R-:W-:-:S07]  /*19e0*/  ISETP.GE.AND P0, PT, R6, UR6, PT ;  /* 0x0000000606007c0c */ /* 0x000fce000bf06270 */
[----:B------:R-:W0:Y:S01]  /*19f0*/  @!P2 LDC.64 R8, c[0x0][0x380] ;  /* 0x0000e000ff08ab82 */ /* 0x000e220000000a00 */
[--C-:B------:R-:W-:Y:S02]  /*1a00*/  @!P2 IMAD R13, R13, UR6, R12.reuse ;  /* 0x000000060d0dac24 */ /* 0x100fe4000f8e020c */
[--C-:B------:R-:W-:Y:S02]  /*1a10*/  @!P3 IMAD R5, R5, UR6, R12.reuse ;  /* 0x000000060505bc24 */ /* 0x100fe4000f8e020c */
[--C-:B------:R-:W-:Y:S02]  /*1a20*/  @!P1 IMAD R29, R29, UR6, R12.reuse ;  /* 0x000000061d1d9c24 */ /* 0x100fe4000f8e020c */
[----:B------:R-:W-:Y:S01]  /*1a30*/  @!P0 IMAD R27, R27, UR6, R12 ;  /* 0x000000061b1b8c24 */ /* 0x000fe2000f8e020c */
[----:B------:R-:W1:Y:S08]  /*1a40*/  @!P3 LDC.64 R6, c[0x0][0x380] ;  /* 0x0000e000ff06bb82 */ /* 0x000e700000000a00 */
[----:B------:R-:W2:Y:S08]  /*1a50*/  @!P1 LDC.64 R14, c[0x0][0x380] ;  /* 0x0000e000ff0e9b82 */ /* 0x000eb00000000a00 */
[----:B------:R-:W3:Y:S01]  /*1a60*/  @!P0 LDC.64 R18, c[0x0][0x380] ;  /* 0x0000e000ff128b82 */ /* 0x000ee20000000a00 */
[----:B0-----:R-:W-:-:S04]  /*1a70*/  @!P2 IMAD.WIDE R8, R13, 0x4, R8 ;  /* 0x000000040d08a825 */ /* 0x001fc800078e0208 */
[----:B------:R-:W-:Y:S01]  /*1a80*/  IMAD.MOV.U32 R13, RZ, RZ, 0x3fffffff ;  /* 0x3fffffffff0d7424 */ /* 0x000fe200078e00ff */
[----:B------:R-:W4:Y:S01]  /*1a90*/  @!P2 LDG.E R24, desc[UR10][R8.64] ;  /* 0x0000000a0818a981 */ /* 0x000f22000c1e1900 */
[----:B-1----:R-:W-:-:S04]  /*1aa0*/  @!P3 IMAD.WIDE R6, R5, 0x4, R6 ;  /* 0x000000040506b825 */ /* 0x002fc800078e0206 */
[----:B------:R-:W-:Y:S01]  /*1ab0*/  IMAD.MOV.U32 R5, RZ, RZ, 0x3fffffff ;  /* 0x3fffffffff057424 */ /* 0x000fe200078e00ff */
[----:B------:R-:W5:Y:S01]  /*1ac0*/  @!P3 LDG.E R26, desc[UR10][R6.64] ;  /* 0x0000000a061ab981 */ /* 0x000f62000c1e1900 */
[----:B--2---:R-:W-:-:S05]  /*1ad0*/  @!P1 IMAD.WIDE R14, R29, 0x4, R14 ;  /* 0x000000041d0e9825 */ /* 0x004fca00078e020e */
[----:B------:R-:W2:Y:S01]  /*1ae0*/  @!P1 LDG.E R13, desc[UR10][R14.64] ;  /* 0x0000000a0e0d9981 */ /* 0x000ea2000c1e1900 */
[----:B---3--:R-:W-:-:S05]  /*1af0*/  @!P0 IMAD.WIDE R18, R27, 0x4, R18 ;  /* 0x000000041b128825 */ /* 0x008fca00078e0212 */
[----:B------:R-:W3:Y:S01]  /*1b00*/  @!P0 LDG.E R5, desc[UR10][R18.64] ;  /* 0x0000000a12058981 */ /* 0x000ee2000c1e1900 */
[----:B------:R-:W-:-:S04]  /*1b10*/  VIADD R10, R17, UR5 ;  /* 0x00000005110a7c36 */ /* 0x000fc80008000000 */
[----:B------:R-:W-:Y:S01]  /*1b20*/  IMAD R10, R10, 0x80, R21 ;  /* 0x000000800a0a7824 */ /* 0x000fe200078e0215 */
[----:B------:R-:W-:-:S04]  /*1b30*/  UIADD3 UR5, UPT, UPT, UR5, 0x80, URZ ;  /* 0x0000008005057890 */ /* 0x000fc8000fffe0ff */
[----:B----4-:R4:W-:Y:S04]  /*1b40*/  STS [R10+0x2000], R24 ;  /* 0x002000180a007388 */ /* 0x0109e80000000800 */
[----:B-----5:R4:W-:Y:S04]  /*1b50*/  STS [R10+0x3000], R26 ;  /* 0x0030001a0a007388 */ /* 0x0209e80000000800 */
[----:B--2---:R4:W-:Y:S04]  /*1b60*/  STS [R10+0x1000], R13 ;  /* 0x0010000d0a007388 */ /* 0x0049e80000000800 */
[----:B---3--:R4:W-:Y:S02]  /*1b70*/  STS [R10], R5 ;  /* 0x000000050a007388 */ /* 0x0089e40000000800 */
.L_x_18:
[----:B------:R-:W-:Y:S05]  /*1b80*/  @!P4 BRA `(.L_x_17) ;  /* 0x0000000000a4c947 */ /* 0x000fea0003800000 */
[----:B------:R-:W-:Y:S02]  /*1b90*/  ISETP.NE.AND P0, PT, R20, 0x1, PT ;  /* 0x000000011400780c */ /* 0x000fe40003f05270 */
[----:B------:R-:W-:-:S11]  /*1ba0*/  ISETP.NE.AND P2, PT, R11, RZ, PT ;  /* 0x000000ff0b00720c */ /* 0x000fd60003f45270 */
[----:B------:R-:W-:Y:S05]  /*1bb0*/  @!P0 BRA `(.L_x_19) ;  /* 0x0000000000588947 */ /* 0x000fea0003800000 */
[----:B------:R-:W5:Y:S01]  /*1bc0*/  LDCU UR6, c[0x0][0x388] ;  /* 0x00007100ff0677ac */ /* 0x000f620008000800 */
[----:B----4-:R-:W-:Y:S02]  /*1bd0*/  VIADD R5, R3, UR5 ;  /* 0x0000000503057c36 */ /* 0x010fe40008000000 */
[----:B------:R-:W-:Y:S02]  /*1be0*/  IMAD.MOV.U32 R10, RZ, RZ, 0x3fffffff ;  /* 0x3fffffffff0a7424 */ /* 0x000fe400078e00ff */
[----:B------:R-:W-:Y:S01]  /*1bf0*/  VIADD R11, R5, 0x20 ;  /* 0x00000020050b7836 */ /* 0x000fe20000000000 */
[----:B--23--:R-:W-:-:S04]  /*1c00*/  VIMNMX R6, PT, PT, R12, R5, !PT ;  /* 0x000000050c067248 */ /* 0x00cfc80007fe0100 */
[----:B0-----:R-:W-:Y:S02]  /*1c10*/  VIMNMX R7, PT, PT, R12, R11, !PT ;  /* 0x0000000b0c077248 */ /* 0x001fe40007fe0100 */
[----:B-----5:R-:W-:Y:S02]  /*1c20*/  ISETP.GE.AND P0, PT, R6, UR6, PT ;  /* 0x0000000606007c0c */ /* 0x020fe4000bf06270 */
[----:B------:R-:W-:-:S11]  /*1c30*/  ISETP.GE.AND P1, PT, R7, UR6, PT ;  /* 0x0000000607007c0c */ /* 0x000fd6000bf26270 */
[----:B------:R-:W0:Y:S01]  /*1c40*/  @!P0 LDC.64 R6, c[0x0][0x380] ;  /* 0x0000e000ff068b82 */ /* 0x000e220000000a00 */
[--C-:B------:R-:W-:Y:S02]  /*1c50*/  @!P0 IMAD R5, R5, UR6, R12.reuse ;  /* 0x0000000605058c24 */ /* 0x100fe4000f8e020c */
[----:B------:R-:W-:-:S05]  /*1c60*/  @!P1 IMAD R11, R11, UR6, R12 ;  /* 0x000000060b0b9c24 */ /* 0x000fca000f8e020c */
[----:B-1----:R-:W1:Y:S01]  /*1c70*/  @!P1 LDC.64 R8, c[0x0][0x380] ;  /* 0x0000e000ff089b82 */ /* 0x002e620000000a00 */
[----:B0-----:R-:W-:-:S04]  /*1c80*/  @!P0 IMAD.WIDE R6, R5, 0x4, R6 ;  /* 0x0000000405068825 */ /* 0x001fc800078e0206 */
[----:B------:R-:W-:Y:S02]  /*1c90*/  IMAD.MOV.U32 R5, RZ, RZ, 0x3fffffff ;  /* 0x3fffffffff057424 */ /* 0x000fe400078e00ff */
[----:B-1----:R-:W-:-:S04]  /*1ca0*/  @!P1 IMAD.WIDE R8, R11, 0x4, R8 ;  /* 0x000000040b089825 */ /* 0x002fc800078e0208 */
[----:B------:R-:W2:Y:S04]  /*1cb0*/  @!P0 LDG.E R5, desc[UR10][R6.64] ;  /* 0x0000000a06058981 */ /* 0x000ea8000c1e1900 */
[----:B------:R-:W3:Y:S01]  /*1cc0*/  @!P1 LDG.E R10, desc[UR10][R8.64] ;  /* 0x0000000a080a9981 */ /* 0x000ee2000c1e1900 */
[----:B------:R-:W-:Y:S01]  /*1cd0*/  VIADD R14, R17, UR5 ;  /* 0x00000005110e7c36 */ /* 0x000fe20008000000 */
[----:B------:R-:W-:-:S03]  /*1ce0*/  UIADD3 UR5, UPT, UPT, UR5, 0x40, URZ ;  /* 0x0000004005057890 */ /* 0x000fc6000fffe0ff */
[----:B------:R-:W-:-:S05]  /*1cf0*/  IMAD R14, R14, 0x80, R21 ;  /* 0x000000800e0e7824 */ /* 0x000fca00078e0215 */
[----:B--2---:R0:W-:Y:S04]  /*1d00*/  STS [R14], R5 ;  /* 0x000000050e007388 */ /* 0x0041e80000000800 */
[----:B---3--:R0:W-:Y:S02]  /*1d10*/  STS [R14+0x1000], R10 ;  /* 0x0010000a0e007388 */ /* 0x0081e40000000800 */
.L_x_19:
[----:B------:R-:W-:Y:S05]  /*1d20*/  @P2 BRA `(.L_x_17) ;  /* 0x00000000003c2947 */ /* 0x000fea0003800000 */
[----:B------:R-:W5:Y:S01]  /*1d30*/  LDCU UR6, c[0x0][0x388] ;  /* 0x00007100ff0677ac */ /* 0x000f620008000800 */
[----:B0---4-:R-:W-:Y:S01]  /*1d40*/  VIADD R5, R3, UR5 ;  /* 0x0000000503057c36 */ /* 0x011fe20008000000 */
[----:B------:R-:W-:Y:S04]  /*1d50*/  BSSY.RECONVERGENT B0, `(.L_x_20) ;  /* 0x000000b000007945 */ /* 0x000fe80003800200 */
[----:B--23--:R-:W-:-:S04]  /*1d60*/  VIMNMX R6, PT, PT, R12, R5, !PT ;  /* 0x000000050c067248 */ /* 0x00cfc80007fe0100 */
[----:B-----5:R-:W-:Y:S01]  /*1d70*/  ISETP.GE.AND P0, PT, R6, UR6, PT ;  /* 0x0000000606007c0c */ /* 0x020fe2000bf06270 */
[----:B------:R-:W-:-:S04]  /*1d80*/  VIADD R6, R17, UR5 ;  /* 0x0000000511067c36 */ /* 0x000fc80008000000 */
[----:B-1----:R-:W-:Y:S02]  /*1d90*/  IMAD R9, R6, 0x80, R21 ;  /* 0x0000008006097824 */ /* 0x002fe400078e0215 */
[----:B------:R-:W-:-:S06]  /*1da0*/  IMAD.MOV.U32 R6, RZ, RZ, 0x3fffffff ;  /* 0x3fffffffff067424 */ /* 0x000fcc00078e00ff */
[----:B------:R-:W-:Y:S05]  /*1db0*/  @P0 BRA `(.L_x_21) ;  /* 0x0000000000100947 */ /* 0x000fea0003800000 */
[----:B------:R-:W0:Y:S01]  /*1dc0*/  LDC.64 R6, c[0x0][0x380] ;  /* 0x0000e000ff067b82 */ /* 0x000e220000000a00 */
[----:B------:R-:W-:-:S04]  /*1dd0*/  IMAD R5, R5, UR6, R12 ;  /* 0x0000000605057c24 */ /* 0x000fc8000f8e020c */
[----:B0-----:R-:W-:-:S06]  /*1de0*/  IMAD.WIDE R6, R5, 0x4, R6 ;  /* 0x0000000405067825 */ /* 0x001fcc00078e0206 */
[----:B------:R0:W5:Y:S02]  /*1df0*/  LDG.E R6, desc[UR10][R6.64] ;  /* 0x0000000a06067981 */ /* 0x000164000c1e1900 */
.L_x_21:
[----:B------:R-:W-:Y:S05]  /*1e00*/  BSYNC.RECONVERGENT B0 ;  /* 0x0000000000007941 */ /* 0x000fea0003800200 */
.L_x_20:
[----:B-----5:R1:W-:Y:S02]  /*1e10*/  STS [R9], R6 ;  /* 0x0000000609007388 */ /* 0x0203e40000000800 */
.L_x_17:
[----:B------:R-:W-:Y:S06]  /*1e20*/  BAR.SYNC.DEFER_BLOCKING 0x0 ;  /* 0x0000000000007b1d */ /* 0x000fec0000010000 */
[----:B------:R-:W-:-:S05]  /*1e30*/  UMOV UR5, URZ ;  /* 0x000000ff00057c82 */ /* 0x000fca0008000000 */
.L_x_25:
[----:B------:R-:W5:Y:S01]  /*1e40*/  S2UR UR8, SR_CgaCtaId ;  /* 0x00000000000879c3 */ /* 0x000f620000008800 */
[----:B------:R-:W4:Y:S01]  /*1e50*/  LDCU UR9, c[0x0][0x38c] ;  /* 0x00007180ff0977ac */ /* 0x000f220008000800 */
[----:B012---:R-:W-:Y:S02]  /*1e60*/  VIADD R8, R17, UR5 ;  /* 0x0000000511087c36 */ /* 0x007fe40008000000 */
[----:B------:R-:W-:Y:S01]  /*1e70*/  VIADD R7, R3, UR5 ;  /* 0x0000000503077c36 */ /* 0x000fe20008000000 */
[----:B------:R-:W-:Y:S01]  /*1e80*/  UMOV UR6, 0x400 ;  /* 0x0000040000067882 */ /* 0x000fe20000000000 */
[----:B------:R-:W-:Y:S01]  /*1e90*/  UIADD3 UR5, UPT, UPT, UR5, 0x20, URZ ;  /* 0x0000002005057890 */ /* 0x000fe2000fffe0ff */
[----:B---3--:R-:W-:Y:S01]  /*1ea0*/  IMAD R6, R25, R8, RZ ;  /* 0x0000000819067224 */ /* 0x008fe200078e02ff */
[----:B------:R-:W-:Y:S01]  /*1eb0*/  UIADD3 UR6, UPT, UPT, UR6, 0x6100, URZ ;  /* 0x0000610006067890 */ /* 0x000fe2000fffe0ff */
[----:B------:R-:W0:Y:S01]  /*1ec0*/  LDCU UR12, c[0x0][0x388] ;  /* 0x00007100ff0c77ac */ /* 0x000e220008000800 */
[----:B------:R-:W1:Y:S01]  /*1ed0*/  LDCU UR13, c[0x0][0x38c] ;  /* 0x00007180ff0d77ac */ /* 0x000e620008000800 */
[----:B----4-:R-:W-:-:S02]  /*1ee0*/  UISETP.GE.AND UP1, UPT, UR5, UR9, UPT ;  /* 0x000000090500728c */ /* 0x010fc4000bf26270 */
[----:B-----5:R-:W-:-:S06]  /*1ef0*/  ULEA UR6, UR8, UR6, 0x18 ;  /* 0x0000000608067291 */ /* 0x020fcc000f8ec0ff */
[----:B------:R-:W-:Y:S01]  /*1f00*/  LEA R5, R8, UR6, 0x7 ;  /* 0x0000000608057c11 */ /* 0x000fe2000f8e38ff */
[----:B01----:R-:W-:-:S06]  /*1f10*/  UMOV UR6, URZ ;  /* 0x000000ff00067c82 */ /* 0x003fcc0008000000 */
.L_x_24:
[----:B------:R-:W-:Y:S01]  /*1f20*/  VIADDMNMX R8, R0, UR6, R7, !PT ;  /* 0x0000000600087c46 */ /* 0x000fe2000f800107 */
[----:B------:R-:W-:Y:S03]  /*1f30*/  BSSY.RECONVERGENT B0, `(.L_x_22) ;  /* 0x00000e4000007945 */ /* 0x000fe60003800200 */
[----:B------:R-:W-:-:S13]  /*1f40*/  ISETP.GE.AND P0, PT, R8, UR12, PT ;  /* 0x0000000c08007c0c */ /* 0x000fda000bf06270 */
[----:B0-----:R-:W-:Y:S05]  /*1f50*/  @P0 BRA `(.L_x_23) ;  /* 0x0000000c00840947 */ /* 0x001fea0003800000 */
[----:B------:R-:W0:Y:S01]  /*1f60*/  S2UR UR9, SR_CgaCtaId ;  /* 0x00000000000979c3 */ /* 0x000e220000008800 */
[----:B------:R-:W-:Y:S01]  /*1f70*/  VIADD R9, R16, UR6 ;  /* 0x0000000610097c36 */ /* 0x000fe20008000000 */
[----:B------:R-:W1:Y:S01]  /*1f80*/  LDS.128 R12, [R5] ;  /* 0x00000000050c7984 */ /* 0x000e620000000c00 */
[----:B------:R-:W-:Y:S02]  /*1f90*/  UMOV UR8, 0x400 ;  /* 0x0000040000087882 */ /* 0x000fe40000000000 */
[----:B------:R-:W-:Y:S01]  /*1fa0*/  IMAD.IADD R18, R6, 0x1, R9 ;  /* 0x0000000106127824 */ /* 0x000fe200078e0209 */
[----:B------:R-:W-:-:S05]  /*1fb0*/  LEA R19, R9, UR7, 0x2 ;  /* 0x0000000709137c11 */ /* 0x000fca000f8e10ff */
[----:B------:R-:W2:Y:S04]  /*1fc0*/  LDS R11, [R19] ;  /* 0x00000000130b7984 */ /* 0x000ea80000000800 */
[----:B------:R-:W3:Y:S04]  /*1fd0*/  LDS R10, [R19+0x100] ;  /* 0x00010000130a7984 */ /* 0x000ee80000000800 */
[----:B------:R-:W4:Y:S04]  /*1fe0*/  LDS R9, [R19+0x200] ;  /* 0x0002000013097984 */ /* 0x000f280000000800 */
[----:B------:R-:W-:Y:S01]  /*1ff0*/  LDS R29, [R19+0x400] ;  /* 0x00040000131d7984 */ /* 0x000fe20000000800 */
[----:B0-----:R-:W-:-:S03]  /*2000*/  ULEA UR8, UR9, UR8, 0x18 ;  /* 0x0000000809087291 */ /* 0x001fc6000f8ec0ff */
[----:B------:R-:W0:Y:S03]  /*2010*/  LDS R24, [R19+0x300] ;  /* 0x0003000013187984 */ /* 0x000e260000000800 */
[----:B------:R-:W-:Y:S01]  /*2020*/  LEA R18, R18, UR8, 0x2 ;  /* 0x0000000812127c11 */ /* 0x000fe2000f8e10ff */
[----:B------:R-:W-:Y:S04]  /*2030*/  LDS R26, [R19+0x500] ;  /* 0x00050000131a7984 */ /* 0x000fe80000000800 */
[----:B------:R-:W5:Y:S01]  /*2040*/  LDS R8, [R18] ;  /* 0x0000000012087984 */ /* 0x000f620000000800 */
[----:B-1----:R-:W-:Y:S02]  /*2050*/  ISETP.NE.AND P0, PT, R12, 0x3fffffff, PT ;  /* 0x3fffffff0c00780c */ /* 0x002fe40003f05270 */
[----:B------:R-:W-:-:S02]  /*2060*/  ISETP.NE.AND P2, PT, R13, 0x3fffffff, PT ;  /* 0x3fffffff0d00780c */ /* 0x000fc40003f45270 */
[----:B------:R-:W-:Y:S02]  /*2070*/  ISETP.NE.AND P4, PT, R14, 0x3fffffff, PT ;  /* 0x3fffffff0e00780c */ /* 0x000fe40003f85270 */
[----:B--2---:R-:W-:Y:S01]  /*2080*/  ISETP.NE.AND P1, PT, R11, 0x3fffffff, PT ;  /* 0x3fffffff0b00780c */ /* 0x004fe20003f25270 */
[----:B------:R-:W-:Y:S01]  /*2090*/  IMAD.IADD R11, R12, 0x1, R11 ;  /* 0x000000010c0b7824 */ /* 0x000fe200078e020b */
[C---:B---3--:R-:W-:Y:S01]  /*20a0*/  ISETP.NE.AND P3, PT, R10.reuse, 0x3fffffff, PT ;  /* 0x3fffffff0a00780c */ /* 0x048fe20003f65270 */
[----:B------:R-:W-:-:S03]  /*20b0*/  IMAD.IADD R10, R10, 0x1, R13 ;  /* 0x000000010a0a7824 */ /* 0x000fc600078e020d */
[----:B------:R-:W-:Y:S01]  /*20c0*/  SEL R11, R11, 0x3fffffff, P1 ;  /* 0x3fffffff0b0b7807 */ /* 0x000fe20000800000 */
[----:B------:R-:W-:Y:S01]  /*20d0*/  LDS R13, [R19+0x600] ;  /* 0x00060000130d7984 */ /* 0x000fe20000000800 */
[C---:B----4-:R-:W-:Y:S01]  /*20e0*/  ISETP.NE.AND P6, PT, R9.reuse, 0x3fffffff, PT ;  /* 0x3fffffff0900780c */ /* 0x050fe20003fc5270 */
[----:B------:R-:W-:Y:S01]  /*20f0*/  IMAD.IADD R27, R9, 0x1, R14 ;  /* 0x00000001091b7824 */ /* 0x000fe200078e020e */
[----:B------:R-:W-:Y:S02]  /*2100*/  SEL R10, R10, 0x3fffffff, P3 ;  /* 0x3fffffff0a0a7807 */ /* 0x000fe40001800000 */
[----:B------:R-:W-:Y:S02]  /*2110*/  SEL R11, R11, 0x3fffffff, P0 ;  /* 0x3fffffff0b0b7807 */ /* 0x000fe40000000000 */
[----:B------:R-:W-:Y:S02]  /*2120*/  SEL R10, R10, 0x3fffffff, P2 ;  /* 0x3fffffff0a0a7807 */ /* 0x000fe40001000000 */
[----:B------:R-:W-:Y:S01]  /*2130*/  ISETP.NE.AND P3, PT, R15, 0x3fffffff, PT ;  /* 0x3fffffff0f00780c */ /* 0x000fe20003f65270 */
[C---:B0-----:R-:W-:Y:S01]  /*2140*/  IMAD.IADD R15, R24.reuse, 0x1, R15 ;  /* 0x00000001180f7824 */ /* 0x041fe200078e020f */
[----:B------:R-:W-:-:S02]  /*2150*/  ISETP.NE.AND P5, PT, R24, 0x3fffffff, PT ;  /* 0x3fffffff1800780c */ /* 0x000fc40003fa5270 */
[----:B------:R-:W-:Y:S02]  /*2160*/  SEL R27, R27, 0x3fffffff, P6 ;  /* 0x3fffffff1b1b7807 */ /* 0x000fe40003000000 */
[----:B------:R-:W-:Y:S02]  /*2170*/  ISETP.NE.AND P2, PT, R29, 0x3fffffff, PT ;  /* 0x3fffffff1d00780c */ /* 0x000fe40003f45270 */
[----:B-----5:R-:W-:Y:S02]  /*2180*/  VIMNMX3 R12, R11, R8, R10, PT ;  /* 0x000000080b0c720f */ /* 0x020fe4000380010a */
[----:B------:R-:W0:Y:S01]  /*2190*/  LDS.128 R8, [R5+0x10] ;  /* 0x0000100005087984 */ /* 0x000e220000000c00 */
[----:B------:R-:W-:Y:S02]  /*21a0*/  ISETP.NE.AND P6, PT, R26, 0x3fffffff, PT ;  /* 0x3fffffff1a00780c */ /* 0x000fe40003fc5270 */
[----:B------:R-:W-:Y:S02]  /*21b0*/  SEL R15, R15, 0x3fffffff, P5 ;  /* 0x3fffffff0f0f7807 */ /* 0x000fe40002800000 */
[----:B------:R-:W-:-:S02]  /*21c0*/  SEL R27, R27, 0x3fffffff, P4 ;  /* 0x3fffffff1b1b7807 */ /* 0x000fc40002000000 */
[----:B------:R-:W-:Y:S02]  /*21d0*/  SEL R15, R15, 0x3fffffff, P3 ;  /* 0x3fffffff0f0f7807 */ /* 0x000fe40001800000 */
[C---:B0-----:R-:W-:Y:S01]  /*21e0*/  ISETP.NE.AND P1, PT, R8.reuse, 0x3fffffff, PT ;  /* 0x3fffffff0800780c */ /* 0x041fe20003f25270 */
[----:B------:R-:W-:Y:S01]  /*21f0*/  IMAD.IADD R14, R8, 0x1, R29 ;  /* 0x00000001080e7824 */ /* 0x000fe200078e021d */
[----:B------:R-:W-:Y:S01]  /*2200*/  ISETP.NE.AND P0, PT, R9, 0x3fffffff, PT ;  /* 0x3fffffff0900780c */ /* 0x000fe20003f05270 */
[----:B------:R-:W0:Y:S01]  /*2210*/  LDS R8, [R19+0x700] ;  /* 0x0007000013087984 */ /* 0x000e220000000800 */
[----:B------:R-:W-:Y:S01]  /*2220*/  IMAD.IADD R9, R26, 0x1, R9 ;  /* 0x000000011a097824 */ /* 0x000fe200078e0209 */
[----:B------:R-:W-:Y:S02]  /*2230*/  ISETP.NE.AND P3, PT, R10, 0x3fffffff, PT ;  /* 0x3fffffff0a00780c */ /* 0x000fe40003f65270 */
[----:B------:R-:W-:Y:S01]  /*2240*/  SEL R14, R14, 0x3fffffff, P2 ;  /* 0x3fffffff0e0e7807 */ /* 0x000fe20001000000 */
[----:B------:R-:W-:Y:S01]  /*2250*/  LDS R29, [R19+0x1000] ;  /* 0x00100000131d7984 */ /* 0x000fe20000000800 */
[----:B------:R-:W-:-:S02]  /*2260*/  SEL R24, R9, 0x3fffffff, P6 ;  /* 0x3fffffff09187807 */ /* 0x000fc40003000000 */
[----:B------:R-:W-:Y:S02]  /*2270*/  VIMNMX3 R9, R27, R12, R15, PT ;  /* 0x0000000c1b09720f */ /* 0x000fe4000380010f */
[----:B------:R-:W-:Y:S01]  /*2280*/  SEL R14, R14, 0x3fffffff, P1 ;  /* 0x3fffffff0e0e7807 */ /* 0x000fe20000800000 */
[----:B------:R-:W1:Y:S01]  /*2290*/  LDS R27, [R19+0x800] ;  /* 0x00080000131b7984 */ /* 0x000e620000000800 */
[----:B------:R-:W-:Y:S02]  /*22a0*/  SEL R24, R24, 0x3fffffff, P0 ;  /* 0x3fffffff18187807 */ /* 0x000fe40000000000 */
[C---:B------:R-:W-:Y:S02]  /*22b0*/  ISETP.NE.AND P6, PT, R13.reuse, 0x3fffffff, PT ;  /* 0x3fffffff0d00780c */ /* 0x040fe40003fc5270 */
[----:B------:R-:W-:Y:S01]  /*22c0*/  VIMNMX3 R9, R14, R9, R24, PT ;  /* 0x000000090e09720f */ /* 0x000fe20003800118 */
[----:B------:R-:W-:Y:S01]  /*22d0*/  IMAD.IADD R24, R13, 0x1, R10 ;  /* 0x000000010d187824 */ /* 0x000fe200078e020a */
[----:B------:R-:W-:Y:S01]  /*22e0*/  ISETP.NE.AND P2, PT, R11, 0x3fffffff, PT ;  /* 0x3fffffff0b00780c */ /* 0x000fe20003f45270 */
[----:B------:R-:W2:Y:S03]  /*22f0*/  LDS.128 R12, [R5+0x20] ;  /* 0x00002000050c7984 */ /* 0x000ea60000000c00 */
[----:B------:R-:W-:Y:S01]  /*2300*/  SEL R24, R24, 0x3fffffff, P6 ;  /* 0x3fffffff18187807 */ /* 0x000fe20003000000 */
[----:B------:R-:W3:Y:S01]  /*2310*/  LDS R10, [R19+0x900] ;  /* 0x00090000130a7984 */ /* 0x000ee20000000800 */
[C---:B0-----:R-:W-:Y:S01]  /*2320*/  ISETP.NE.AND P5, PT, R8.reuse, 0x3fffffff, PT ;  /* 0x3fffffff0800780c */ /* 0x041fe20003fa5270 */
[----:B------:R-:W-:-:S02]  /*2330*/  IMAD.IADD R8, R8, 0x1, R11 ;  /* 0x0000000108087824 */ /* 0x000fc400078e020b */
[----:B------:R-:W0:Y:S01]  /*2340*/  LDS R11, [R19+0xa00] ;  /* 0x000a0000130b7984 */ /* 0x000e220000000800 */
[----:B-1----:R-:W-:Y:S02]  /*2350*/  ISETP.NE.AND P4, PT, R27, 0x3fffffff, PT ;  /* 0x3fffffff1b00780c */ /* 0x002fe40003f85270 */
[----:B--2---:R-:W-:Y:S02]  /*2360*/  ISETP.NE.AND P0, PT, R13, 0x3fffffff, PT ;  /* 0x3fffffff0d00780c */ /* 0x004fe40003f05270 */
[C---:B------:R-:W-:Y:S01]  /*2370*/  ISETP.NE.AND P1, PT, R12.reuse, 0x3fffffff, PT ;  /* 0x3fffffff0c00780c */ /* 0x040fe20003f25270 */
[----:B------:R-:W-:Y:S01]  /*2380*/  IMAD.IADD R12, R12, 0x1, R27 ;  /* 0x000000010c0c7824 */ /* 0x000fe200078e021b */
[C---:B---3--:R-:W-:Y:S01]  /*2390*/  ISETP.NE.AND P6, PT, R10.reuse, 0x3fffffff, PT ;  /* 0x3fffffff0a00780c */ /* 0x048fe20003fc5270 */
[----:B------:R-:W-:Y:S01]  /*23a0*/  IMAD.IADD R13, R10, 0x1, R13 ;  /* 0x000000010a0d7824 */ /* 0x000fe200078e020d */
[----:B------:R-:W-:Y:S01]  /*23b0*/  SEL R10, R8, 0x3fffffff, P5 ;  /* 0x3fffffff080a7807 */ /* 0x000fe20002800000 */
[----:B------:R-:W-:Y:S01]  /*23c0*/  LDS R27, [R19+0xe00] ;  /* 0x000e0000131b7984 */ /* 0x000fe20000000800 */
[----:B------:R-:W-:-:S02]  /*23d0*/  SEL R8, R24, 0x3fffffff, P3 ;  /* 0x3fffffff18087807 */ /* 0x000fc40001800000 */
[----:B------:R-:W-:Y:S01]  /*23e0*/  SEL R10, R10, 0x3fffffff, P2 ;  /* 0x3fffffff0a0a7807 */ /* 0x000fe20001000000 */
[----:B------:R-:W1:Y:S01]  /*23f0*/  LDS R24, [R19+0xb00] ;  /* 0x000b000013187984 */ /* 0x000e620000000800 */
[----:B------:R-:W-:Y:S02]  /*2400*/  SEL R12, R12, 0x3fffffff, P4 ;  /* 0x3fffffff0c0c7807 */ /* 0x000fe40002000000 */
[----:B------:R-:W-:Y:S02]  /*2410*/  SEL R13, R13, 0x3fffffff, P6 ;  /* 0x3fffffff0d0d7807 */ /* 0x000fe40003000000 */
[----:B------:R-:W-:Y:S02]  /*2420*/  VIMNMX3 R8, R8, R9, R10, PT ;  /* 0x000000090808720f */ /* 0x000fe4000380010a */
[----:B------:R-:W-:Y:S02]  /*2430*/  SEL R9, R12, 0x3fffffff, P1 ;  /* 0x3fffffff0c097807 */ /* 0x000fe40000800000 */
[----:B------:R-:W-:-:S02]  /*2440*/  SEL R12, R13, 0x3fffffff, P0 ;  /* 0x3fffffff0d0c7807 */ /* 0x000fc40000000000 */
[----:B------:R-:W-:Y:S01]  /*2450*/  ISETP.NE.AND P4, PT, R14, 0x3fffffff, PT ;  /* 0x3fffffff0e00780c */ /* 0x000fe20003f85270 */
[----:B------:R-:W2:Y:S01]  /*2460*/  LDS R13, [R19+0xc00] ;  /* 0x000c0000130d7984 */ /* 0x000ea20000000800 */
[----:B0-----:R-:W-:Y:S01]  /*2470*/  IMAD.IADD R26, R11, 0x1, R14 ;  /* 0x000000010b1a7824 */ /* 0x001fe200078e020e */
[----:B------:R-:W-:Y:S02]  /*2480*/  VIMNMX3 R12, R9, R8, R12, PT ;  /* 0x00000008090c720f */ /* 0x000fe4000380010c */
[----:B------:R-:W-:Y:S01]  /*2490*/  ISETP.NE.AND P6, PT, R11, 0x3fffffff, PT ;  /* 0x3fffffff0b00780c */ /* 0x000fe20003fc5270 */
[----:B------:R-:W0:Y:S01]  /*24a0*/  LDS R14, [R19+0xd00] ;  /* 0x000d0000130e7984 */ /* 0x000e220000000800 */
[----:B------:R-:W-:Y:S02]  /*24b0*/  ISETP.NE.AND P3, PT, R15, 0x3fffffff, PT ;  /* 0x3fffffff0f00780c */ /* 0x000fe40003f65270 */
[----:B------:R-:W-:Y:S01]  /*24c0*/  SEL R26, R26, 0x3fffffff, P6 ;  /* 0x3fffffff1a1a7807 */ /* 0x000fe20003000000 */
[----:B------:R-:W3:Y:S01]  /*24d0*/  LDS.128 R8, [R5+0x30] ;  /* 0x0000300005087984 */ /* 0x000ee20000000c00 */
[C---:B-1----:R-:W-:Y:S01]  /*24e0*/  IMAD.IADD R15, R24.reuse, 0x1, R15 ;  /* 0x00000001180f7824 */ /* 0x042fe200078e020f */
[----:B------:R-:W-:-:S04]  /*24f0*/  ISETP.NE.AND P5, PT, R24, 0x3fffffff, PT ;  /* 0x3fffffff1800780c */ /* 0x000fc80003fa5270 */
[----:B------:R-:W-:Y:S02]  /*2500*/  SEL R15, R15, 0x3fffffff, P5 ;  /* 0x3fffffff0f0f7807 */ /* 0x000fe40002800000 */
[----:B------:R-:W-:Y:S02]  /*2510*/  ISETP.NE.AND P5, PT, R27, 0x3fffffff, PT ;  /* 0x3fffffff1b00780c */ /* 0x000fe40003fa5270 */
[----:B------:R-:W-:Y:S02]  /*2520*/  SEL R15, R15, 0x3fffffff, P3 ;  /* 0x3fffffff0f0f7807 */ /* 0x000fe40001800000 */
[----:B--2---:R-:W-:Y:S02]  /*2530*/  ISETP.NE.AND P2, PT, R13, 0x3fffffff, PT ;  /* 0x3fffffff0d00780c */ /* 0x004fe40003f45270 */
[----:B0-----:R-:W-:Y:S01]  /*2540*/  ISETP.NE.AND P6, PT, R14, 0x3fffffff, PT ;  /* 0x3fffffff0e00780c */ /* 0x001fe20003fc5270 */
[----:B---3--:R-:W-:Y:S01]  /*2550*/  IMAD.IADD R13, R8, 0x1, R13 ;  /* 0x00000001080d7824 */ /* 0x008fe200078e020d */
[----:B------:R-:W-:Y:S01]  /*2560*/  ISETP.NE.AND P0, PT, R9, 0x3fffffff, PT ;  /* 0x3fffffff0900780c */ /* 0x000fe20003f05270 */
[----:B------:R-:W-:Y:S01]  /*2570*/  IMAD.IADD R14, R14, 0x1, R9 ;  /* 0x000000010e0e7824 */ /* 0x000fe200078e0209 */
[----:B------:R-:W-:Y:S01]  /*2580*/  SEL R9, R26, 0x3fffffff, P4 ;  /* 0x3fffffff1a097807 */ /* 0x000fe20002000000 */
[----:B------:R-:W-:Y:S01]  /*2590*/  IMAD.IADD R24, R27, 0x1, R10 ;  /* 0x000000011b187824 */ /* 0x000fe200078e020a */
[----:B------:R-:W-:Y:S01]  /*25a0*/  ISETP.NE.AND P1, PT, R8, 0x3fffffff, PT ;  /* 0x3fffffff0800780c */ /* 0x000fe20003f25270 */
[----:B------:R-:W-:Y:S01]  /*25b0*/  LDS R27, [R19+0x1200] ;  /* 0x00120000131b7984 */ /* 0x000fe20000000800 */
[----:B------:R-:W-:-:S02]  /*25c0*/  SEL R13, R13, 0x3fffffff, P2 ;  /* 0x3fffffff0d0d7807 */ /* 0x000fc40001000000 */
[----:B------:R-:W-:Y:S01]  /*25d0*/  SEL R14, R14, 0x3fffffff, P6 ;  /* 0x3fffffff0e0e7807 */ /* 0x000fe20003000000 */
[----:B------:R-:W0:Y:S01]  /*25e0*/  LDS R8, [R19+0xf00] ;  /* 0x000f000013087984 */ /* 0x000e220000000800 */
[----:B------:R-:W-:Y:S02]  /*25f0*/  VIMNMX3 R9, R9, R12, R15, PT ;  /* 0x0000000c0909720f */ /* 0x000fe4000380010f */
[----:B------:R-:W-:Y:S01]  /*2600*/  SEL R12, R13, 0x3fffffff, P1 ;  /* 0x3fffffff0d0c7807 */ /* 0x000fe20000800000 */
[----:B------:R-:W-:Y:S01]  /*2610*/  LDS R26, [R19+0x1700] ;  /* 0x00170000131a7984 */ /* 0x000fe20000000800 */
[----:B------:R-:W-:Y:S02]  /*2620*/  SEL R14, R14, 0x3fffffff, P0 ;  /* 0x3fffffff0e0e7807 */ /* 0x000fe40000000000 */
[----:B------:R-:W-:Y:S02]  /*2630*/  ISETP.NE.AND P4, PT, R10, 0x3fffffff, PT ;  /* 0x3fffffff0a00780c */ /* 0x000fe40003f85270 */
[----:B------:R-:W-:Y:S01]  /*2640*/  VIMNMX3 R9, R12, R9, R14, PT ;  /* 0x000000090c09720f */ /* 0x000fe2000380010e */
[----:B------:R-:W1:Y:S01]  /*2650*/  LDS R10, [R19+0x1100] ;  /* 0x00110000130a7984 */ /* 0x000e620000000800 */
[----:B------:R-:W-:-:S02]  /*2660*/  SEL R24, R24, 0x3fffffff, P5 ;  /* 0x3fffffff18187807 */ /* 0x000fc40002800000 */
[----:B------:R-:W-:Y:S01]  /*2670*/  ISETP.NE.AND P3, PT, R11, 0x3fffffff, PT ;  /* 0x3fffffff0b00780c */ /* 0x000fe20003f65270 */
[----:B------:R-:W2:Y:S01]  /*2680*/  LDS.128 R12, [R5+0x40] ;  /* 0x00004000050c7984 */ /* 0x000ea20000000c00 */
[----:B------:R-:W-:Y:S02]  /*2690*/  ISETP.NE.AND P2, PT, R29, 0x3fffffff, PT ;  /* 0x3fffffff1d00780c */ /* 0x000fe40003f45270 */
[----:B------:R-:W-:Y:S02]  /*26a0*/  SEL R24, R24, 0x3fffffff, P4 ;  /* 0x3fffffff18187807 */ /* 0x000fe40002000000 */
[C---:B0-----:R-:W-:Y:S01]  /*26b0*/  ISETP.NE.AND P6, PT, R8.reuse, 0x3fffffff, PT ;  /* 0x3fffffff0800780c */ /* 0x041fe20003fc5270 */
[----:B------:R-:W-:-:S05]  /*26c0*/  IMAD.IADD R8, R8, 0x1, R11 ;  /* 0x0000000108087824 */ /* 0x000fca00078e020b */
[----:B------:R-:W-:Y:S02]  /*26d0*/  SEL R8, R8, 0x3fffffff, P6 ;  /* 0x3fffffff08087807 */ /* 0x000fe40003000000 */
[----:B-1----:R-:W-:Y:S02]  /*26e0*/  ISETP.NE.AND P5, PT, R10, 0x3fffffff, PT ;  /* 0x3fffffff0a00780c */ /* 0x002fe40003fa5270 */
[----:B------:R-:W-:Y:S02]  /*26f0*/  SEL R8, R8, 0x3fffffff, P3 ;  /* 0x3fffffff08087807 */ /* 0x000fe40001800000 */
[----:B--2---:R-:W-:Y:S01]  /*2700*/  ISETP.NE.AND P1, PT, R12, 0x3fffffff, PT ;  /* 0x3fffffff0c00780c */ /* 0x004fe20003f25270 */
[----:B------:R-:W-:Y:S01]  /*2710*/  IMAD.IADD R10, R10, 0x1, R13 ;  /* 0x000000010a0a7824 */ /* 0x000fe200078e020d */
[----:B------:R-:W-:Y:S01]  /*2720*/  ISETP.NE.AND P0, PT, R13, 0x3fffffff, PT ;  /* 0x3fffffff0d00780c */ /* 0x000fe20003f05270 */
[----:B------:R-:W-:Y:S01]  /*2730*/  IMAD.IADD R12, R12, 0x1, R29 ;  /* 0x000000010c0c7824 */ /* 0x000fe200078e021d */
[----:B------:R-:W-:Y:S01]  /*2740*/  VIMNMX3 R8, R24, R9, R8, PT ;  /* 0x000000091808720f */ /* 0x000fe20003800108 */
[----:B------:R-:W-:Y:S01]  /*2750*/  IMAD.IADD R24, R27, 0x1, R14 ;  /* 0x000000011b187824 */ /* 0x000fe200078e020e */
[----:B------:R-:W-:Y:S01]  /*2760*/  SEL R10, R10, 0x3fffffff, P5 ;  /* 0x3fffffff0a0a7807 */ /* 0x000fe20002800000 */
[----:B------:R-:W0:Y:S01]  /*2770*/  LDS R29, [R19+0x1400] ;  /* 0x00140000131d7984 */ /* 0x000e220000000800 */
[----:B------:R-:W-:-:S02]  /*2780*/  SEL R12, R12, 0x3fffffff, P2 ;  /* 0x3fffffff0c0c7807 */ /* 0x000fc40001000000 */
[----:B------:R-:W-:Y:S02]  /*2790*/  SEL R10, R10, 0x3fffffff, P0 ;  /* 0x3fffffff0a0a7807 */ /* 0x000fe40000000000 */
[----:B------:R-:W-:Y:S02]  /*27a0*/  SEL R13, R12, 0x3fffffff, P1 ;  /* 0x3fffffff0c0d7807 */ /* 0x000fe40000800000 */
[----:B------:R-:W1:Y:S01]  /*27b0*/  LDS R12, [R19+0x1300] ;  /* 0x00130000130c7984 */ /* 0x000e620000000800 */
[----:B------:R-:W-:Y:S02]  /*27c0*/  ISETP.NE.AND P4, PT, R14, 0x3fffffff, PT ;  /* 0x3fffffff0e00780c */ /* 0x000fe40003f85270 */
[----:B------:R-:W-:Y:S01]  /*27d0*/  VIMNMX3 R13, R13, R8, R10, PT ;  /* 0x000000080d0d720f */ /* 0x000fe2000380010a */
[----:B------:R-:W2:Y:S01]  /*27e0*/  LDS R14, [R19+0x1500] ;  /* 0x00150000130e7984 */ /* 0x000ea20000000800 */
[----:B------:R-:W-:Y:S02]  /*27f0*/  ISETP.NE.AND P5, PT, R27, 0x3fffffff, PT ;  /* 0x3fffffff1b00780c */ /* 0x000fe40003fa5270 */
[----:B------:R-:W-:Y:S01]  /*2800*/  ISETP.NE.AND P3, PT, R15, 0x3fffffff, PT ;  /* 0x3fffffff0f00780c */ /* 0x000fe20003f65270 */
[----:B------:R-:W3:Y:S01]  /*2810*/  LDS.128 R8, [R5+0x50] ;  /* 0x0000500005087984 */ /* 0x000ee20000000c00 */
[----:B------:R-:W-:-:S03]  /*2820*/  SEL R24, R24, 0x3fffffff, P5 ;  /* 0x3fffffff18187807 */ /* 0x000fc60002800000 */
[----:B------:R-:W4:Y:S01]  /*2830*/  LDS R27, [R19+0x1600] ;  /* 0x00160000131b7984 */ /* 0x000f220000000800 */
[----:B------:R-:W-:Y:S02]  /*2840*/  SEL R24, R24, 0x3fffffff, P4 ;  /* 0x3fffffff18187807 */ /* 0x000fe40002000000 */
[----:B0-----:R-:W-:Y:S02]  /*2850*/  ISETP.NE.AND P2, PT, R29, 0x3fffffff, PT ;  /* 0x3fffffff1d00780c */ /* 0x001fe40003f45270 */
[C---:B-1----:R-:W-:Y:S01]  /*2860*/  ISETP.NE.AND P6, PT, R12.reuse, 0x3fffffff, PT ;  /* 0x3fffffff0c00780c */ /* 0x042fe20003fc5270 */
[----:B------:R-:W-:Y:S01]  /*2870*/  IMAD.IADD R12, R12, 0x1, R15 ;  /* 0x000000010c0c7824 */ /* 0x000fe200078e020f */
[----:B--2---:R-:W-:-:S04]  /*2880*/  ISETP.NE.AND P5, PT, R14, 0x3fffffff, PT ;  /* 0x3fffffff0e00780c */ /* 0x004fc80003fa5270 */
[----:B------:R-:W-:Y:S02]  /*2890*/  SEL R12, R12, 0x3fffffff, P6 ;  /* 0x3fffffff0c0c7807 */ /* 0x000fe40003000000 */
[C---:B---3--:R-:W-:Y:S01]  /*28a0*/  ISETP.NE.AND P1, PT, R8.reuse, 0x3fffffff, PT ;  /* 0x3fffffff0800780c */ /* 0x048fe20003f25270 */
[----:B------:R-:W-:Y:S01]  /*28b0*/  IMAD.IADD R8, R8, 0x1, R29 ;  /* 0x0000000108087824 */ /* 0x000fe200078e021d */
[----:B------:R-:W-:Y:S01]  /*28c0*/  ISETP.NE.AND P0, PT, R9, 0x3fffffff, PT ;  /* 0x3fffffff0900780c */ /* 0x000fe20003f05270 */
[----:B------:R-:W-:Y:S01]  /*28d0*/  IMAD.IADD R14, R14, 0x1, R9 ;  /* 0x000000010e0e7824 */ /* 0x000fe200078e0209 */
[----:B------:R-:W-:Y:S02]  /*28e0*/  SEL R12, R12, 0x3fffffff, P3 ;  /* 0x3fffffff0c0c7807 */ /* 0x000fe40001800000 */
[----:B------:R-:W-:Y:S02]  /*28f0*/  SEL R9, R8, 0x3fffffff, P2 ;  /* 0x3fffffff08097807 */ /* 0x000fe40001000000 */
[----:B------:R-:W-:-:S02]  /*2900*/  SEL R14, R14, 0x3fffffff, P5 ;  /* 0x3fffffff0e0e7807 */ /* 0x000fc40002800000 */
[----:B------:R-:W-:Y:S02]  /*2910*/  SEL R9, R9, 0x3fffffff, P1 ;  /* 0x3fffffff09097807 */ /* 0x000fe40000800000 */
[----:B------:R-:W-:Y:S02]  /*2920*/  VIMNMX3 R8, R24, R13, R12, PT ;  /* 0x0000000d1808720f */ /* 0x000fe4000380010c */
[----:B------:R-:W-:Y:S01]  /*2930*/  SEL R14, R14, 0x3fffffff, P0 ;  /* 0x3fffffff0e0e7807 */ /* 0x000fe20000000000 */
[----:B------:R-:W0:Y:S01]  /*2940*/  LDS R24, [R19+0x1900] ;  /* 0x0019000013187984 */ /* 0x000e220000000800 */
[C---:B------:R-:W-:Y:S01]  /*2950*/  ISETP.NE.AND P5, PT, R26.reuse, 0x3fffffff, PT ;  /* 0x3fffffff1a00780c */ /* 0x040fe20003fa5270 */
[----:B------:R-:W-:Y:S01]  /*2960*/  IMAD.IADD R26, R26, 0x1, R11 ;  /* 0x000000011a1a7824 */ /* 0x000fe200078e020b */
[----:B------:R-:W-:Y:S02]  /*2970*/  VIMNMX3 R8, R9, R8, R14, PT ;  /* 0x000000080908720f */ /* 0x000fe4000380010e */
[----:B------:R-:W1:Y:S01]  /*2980*/  LDS R9, [R19+0x1800] ;  /* 0x0018000013097984 */ /* 0x000e620000000800 */
[----:B------:R-:W-:-:S02]  /*2990*/  ISETP.NE.AND P3, PT, R11, 0x3fffffff, PT ;  /* 0x3fffffff0b00780c */ /* 0x000fc40003f65270 */
[----:B------:R-:W-:Y:S01]  /*29a0*/  ISETP.NE.AND P4, PT, R10, 0x3fffffff, PT ;  /* 0x3fffffff0a00780c */ /* 0x000fe20003f85270 */
[----:B------:R-:W2:Y:S01]  /*29b0*/  LDS.128 R12, [R5+0x60] ;  /* 0x00006000050c7984 */ /* 0x000ea20000000c00 */
[C---:B----4-:R-:W-:Y:S01]  /*29c0*/  IMAD.IADD R10, R27.reuse, 0x1, R10 ;  /* 0x000000011b0a7824 */ /* 0x050fe200078e020a */
[----:B------:R-:W-:Y:S02]  /*29d0*/  ISETP.NE.AND P6, PT, R27, 0x3fffffff, PT ;  /* 0x3fffffff1b00780c */ /* 0x000fe40003fc5270 */
[----:B------:R-:W3:Y:S01]  /*29e0*/  LDS R11, [R19+0x1a00] ;  /* 0x001a0000130b7984 */ /* 0x000ee20000000800 */
[----:B------:R-:W-:Y:S02]  /*29f0*/  SEL R26, R26, 0x3fffffff, P5 ;  /* 0x3fffffff1a1a7807 */ /* 0x000fe40002800000 */
[----:B------:R-:W-:Y:S01]  /*2a00*/  SEL R10, R10, 0x3fffffff, P6 ;  /* 0x3fffffff0a0a7807 */ /* 0x000fe20003000000 */
[----:B------:R-:W4:Y:S01]  /*2a10*/  LDS R27, [R19+0x1c00] ;  /* 0x001c0000131b7984 */ /* 0x000f220000000800 */
[----:B------:R-:W-:-:S02]  /*2a20*/  SEL R26, R26, 0x3fffffff, P3 ;  /* 0x3fffffff1a1a7807 */ /* 0x000fc40001800000 */
[----:B0-----:R-:W-:Y:S02]  /*2a30*/  ISETP.NE.AND P6, PT, R24, 0x3fffffff, PT ;  /* 0x3fffffff1800780c */ /* 0x001fe40003fc5270 */
[----:B-1----:R-:W-:Y:S02]  /*2a40*/  ISETP.NE.AND P2, PT, R9, 0x3fffffff, PT ;  /* 0x3fffffff0900780c */ /* 0x002fe40003f45270 */
[C---:B--2---:R-:W-:Y:S01]  /*2a50*/  ISETP.NE.AND P1, PT, R12.reuse, 0x3fffffff, PT ;  /* 0x3fffffff0c00780c */ /* 0x044fe20003f25270 */
[----:B------:R-:W-:Y:S01]  /*2a60*/  IMAD.IADD R9, R12, 0x1, R9 ;  /* 0x000000010c097824 */ /* 0x000fe200078e0209 */
[----:B------:R-:W-:Y:S01]  /*2a70*/  ISETP.NE.AND P0, PT, R13, 0x3fffffff, PT ;  /* 0x3fffffff0d00780c */ /* 0x000fe20003f05270 */
[----:B------:R-:W0:Y:S01]  /*2a80*/  LDS R12, [R19+0x1b00] ;  /* 0x001b0000130c7984 */ /* 0x000e220000000800 */
[----:B------:R-:W-:Y:S01]  /*2a90*/  IMAD.IADD R24, R24, 0x1, R13 ;  /* 0x0000000118187824 */ /* 0x000fe200078e020d */
[----:B------:R-:W-:Y:S02]  /*2aa0*/  SEL R13, R10, 0x3fffffff, P4 ;  /* 0x3fffffff0a0d7807 */ /* 0x000fe40002000000 */
[----:B------:R-:W-:-:S02]  /*2ab0*/  SEL R9, R9, 0x3fffffff, P2 ;  /* 0x3fffffff09097807 */ /* 0x000fc40001000000 */
[----:B------:R-:W-:Y:S02]  /*2ac0*/  SEL R24, R24, 0x3fffffff, P6 ;  /* 0x3fffffff18187807 */ /* 0x000fe40003000000 */
[----:B------:R-:W-:Y:S02]  /*2ad0*/  VIMNMX3 R13, R13, R8, R26, PT ;  /* 0x000000080d0d720f */ /* 0x000fe4000380011a */
[----:B------:R-:W-:Y:S02]  /*2ae0*/  SEL R8, R9, 0x3fffffff, P1 ;  /* 0x3fffffff09087807 */ /* 0x000fe40000800000 */
[----:B------:R-:W-:Y:S02]  /*2af0*/  SEL R24, R24, 0x3fffffff, P0 ;  /* 0x3fffffff18187807 */ /* 0x000fe40000000000 */
[C---:B---3--:R-:W-:Y:S02]  /*2b00*/  ISETP.NE.AND P1, PT, R11.reuse, 0x3fffffff, PT ;  /* 0x3fffffff0b00780c */ /* 0x048fe40003f25270 */
[----:B------:R-:W-:Y:S01]  /*2b10*/  VIMNMX3 R13, R8, R13, R24, PT ;  /* 0x0000000d080d720f */ /* 0x000fe20003800118 */
[----:B------:R-:W-:Y:S01]  /*2b20*/  IMAD.IADD R24, R11, 0x1, R14 ;  /* 0x000000010b187824 */ /* 0x000fe200078e020e */
[----:B------:R-:W-:Y:S01]  /*2b30*/  ISETP.NE.AND P0, PT, R14, 0x3fffffff, PT ;  /* 0x3fffffff0e00780c */ /* 0x000fe20003f05270 */
[----:B------:R-:W1:Y:S01]  /*2b40*/  LDS.128 R8, [R5+0x70] ;  /* 0x0000700005087984 */ /* 0x000e620000000c00 */
[----:B------:R-:W-:-:S02]  /*2b50*/  ISETP.NE.AND P2, PT, R15, 0x3fffffff, PT ;  /* 0x3fffffff0f00780c */ /* 0x000fc40003f45270 */
[----:B------:R-:W-:Y:S01]  /*2b60*/  SEL R24, R24, 0x3fffffff, P1 ;  /* 0x3fffffff18187807 */ /* 0x000fe20000800000 */
[----:B------:R-:W2:Y:S01]  /*2b70*/  LDS R14, [R19+0x1f00] ;  /* 0x001f0000130e7984 */ /* 0x000ea20000000800 */
[----:B----4-:R-:W-:Y:S02]  /*2b80*/  ISETP.NE.AND P6, PT, R27, 0x3fffffff, PT ;  /* 0x3fffffff1b00780c */ /* 0x010fe40003fc5270 */
[----:B------:R-:W-:Y:S02]  /*2b90*/  SEL R24, R24, 0x3fffffff, P0 ;  /* 0x3fffffff18187807 */ /* 0x000fe40000000000 */
[C---:B0-----:R-:W-:Y:S01]  /*2ba0*/  ISETP.NE.AND P3, PT, R12.reuse, 0x3fffffff, PT ;  /* 0x3fffffff0c00780c */ /* 0x041fe20003f65270 */
[----:B------:R-:W-:Y:S02]  /*2bb0*/  IMAD.IADD R26, R12, 0x1, R15 ;  /* 0x000000010c1a7824 */ /* 0x000fe400078e020f */
[----:B------:R-:W0:Y:S03]  /*2bc0*/  LDS R12, [R19+0x1d00] ;  /* 0x001d0000130c7984 */ /* 0x000e260000000800 */
[----:B------:R-:W-:Y:S01]  /*2bd0*/  SEL R26, R26, 0x3fffffff, P3 ;  /* 0x3fffffff1a1a7807 */ /* 0x000fe20001800000 */
[----:B------:R-:W3:Y:S03]  /*2be0*/  LDS R15, [R19+0x1e00] ;  /* 0x001e0000130f7984 */ /* 0x000ee60000000800 */
[----:B------:R-:W-:-:S04]  /*2bf0*/  SEL R26, R26, 0x3fffffff, P2 ;  /* 0x3fffffff1a1a7807 */ /* 0x000fc80001000000 */
[----:B------:R-:W-:Y:S02]  /*2c00*/  VIMNMX3 R13, R24, R13, R26, PT ;  /* 0x0000000d180d720f */ /* 0x000fe4000380011a */
[C---:B-1----:R-:W-:Y:S01]  /*2c10*/  ISETP.NE.AND P2, PT, R8.reuse, 0x3fffffff, PT ;  /* 0x3fffffff0800780c */ /* 0x042fe20003f45270 */
[----:B------:R-:W-:Y:S01]  /*2c20*/  IMAD.IADD R8, R8, 0x1, R27 ;  /* 0x0000000108087824 */ /* 0x000fe200078e021b */
[----:B------:R-:W-:Y:S02]  /*2c30*/  ISETP.NE.AND P1, PT, R9, 0x3fffffff, PT ;  /* 0x3fffffff0900780c */ /* 0x000fe40003f25270 */
[----:B------:R-:W-:Y:S02]  /*2c40*/  ISETP.NE.AND P0, PT, R10, 0x3fffffff, PT ;  /* 0x3fffffff0a00780c */ /* 0x000fe40003f05270 */
[C---:B--2---:R-:W-:Y:S01]  /*2c50*/  ISETP.NE.AND P3, PT, R14.reuse, 0x3fffffff, PT ;  /* 0x3fffffff0e00780c */ /* 0x044fe20003f65270 */
[----:B------:R-:W-:Y:S01]  /*2c60*/  IMAD.IADD R14, R14, 0x1, R11 ;  /* 0x000000010e0e7824 */ /* 0x000fe200078e020b */
[----:B------:R-:W-:-:S02]  /*2c70*/  SEL R8, R8, 0x3fffffff, P6 ;  /* 0x3fffffff08087807 */ /* 0x000fc40003000000 */
[----:B------:R-:W-:Y:S02]  /*2c80*/  ISETP.NE.AND P6, PT, R11, 0x3fffffff, PT ;  /* 0x3fffffff0b00780c */ /* 0x000fe40003fc5270 */
[----:B------:R-:W-:Y:S02]  /*2c90*/  SEL R14, R14, 0x3fffffff, P3 ;  /* 0x3fffffff0e0e7807 */ /* 0x000fe40001800000 */
[----:B------:R-:W-:Y:S02]  /*2ca0*/  SEL R8, R8, 0x3fffffff, P2 ;  /* 0x3fffffff08087807 */ /* 0x000fe40001000000 */
[----:B------:R-:W-:Y:S01]  /*2cb0*/  SEL R14, R14, 0x3fffffff, P6 ;  /* 0x3fffffff0e0e7807 */ /* 0x000fe20003000000 */
[C---:B0-----:R-:W-:Y:S01]  /*2cc0*/  IMAD.IADD R9, R12.reuse, 0x1, R9 ;  /* 0x000000010c097824 */ /* 0x041fe200078e0209 */
[----:B------:R-:W-:Y:S01]  /*2cd0*/  ISETP.NE.AND P5, PT, R12, 0x3fffffff, PT ;  /* 0x3fffffff0c00780c */ /* 0x000fe20003fa5270 */
[C---:B---3--:R-:W-:Y:S01]  /*2ce0*/  IMAD.IADD R10, R15.reuse, 0x1, R10 ;  /* 0x000000010f0a7824 */ /* 0x048fe200078e020a */
[----:B------:R-:W-:-:S02]  /*2cf0*/  ISETP.NE.AND P4, PT, R15, 0x3fffffff, PT ;  /* 0x3fffffff0f00780c */ /* 0x000fc40003f85270 */
[----:B------:R-:W-:Y:S02]  /*2d00*/  SEL R9, R9, 0x3fffffff, P5 ;  /* 0x3fffffff09097807 */ /* 0x000fe40002800000 */
[----:B------:R-:W-:Y:S02]  /*2d10*/  SEL R10, R10, 0x3fffffff, P4 ;  /* 0x3fffffff0a0a7807 */ /* 0x000fe40002000000 */
[----:B------:R-:W-:Y:S02]  /*2d20*/  SEL R9, R9, 0x3fffffff, P1 ;  /* 0x3fffffff09097807 */ /* 0x000fe40000800000 */
[----:B------:R-:W-:Y:S02]  /*2d30*/  SEL R11, R10, 0x3fffffff, P0 ;  /* 0x3fffffff0a0b7807 */ /* 0x000fe40000000000 */
[----:B------:R-:W-:-:S04]  /*2d40*/  VIMNMX3 R8, R8, R13, R9, PT ;  /* 0x0000000d0808720f */ /* 0x000fc80003800109 */
[----:B------:R-:W-:-:S05]  /*2d50*/  VIMNMX3 R11, R11, R8, R14, PT ;  /* 0x000000080b0b720f */ /* 0x000fca000380010e */
[----:B------:R0:W-:Y:S02]  /*2d60*/  STS [R18], R11 ;  /* 0x0000000b12007388 */ /* 0x0001e40000000800 */
.L_x_23:
[----:B------:R-:W-:Y:S05]  /*2d70*/  BSYNC.RECONVERGENT B0 ;  /* 0x0000000000007941 */ /* 0x000fea0003800200 */
.L_x_22:
[----:B------:R-:W-:-:S04]  /*2d80*/  UIADD3 UR6, UPT, UPT, UR6, 0x20, URZ ;  /* 0x0000002006067890 */ /* 0x000fc8000fffe0ff */
[----:B------:R-:W-:-:S09]  /*2d90*/  UISETP.GE.AND UP0, UPT, UR6, UR13, UPT ;  /* 0x0000000d0600728c */ /* 0x000fd2000bf06270 */
[----:B------:R-:W-:Y:S05]  /*2da0*/  BRA.U !UP0, `(.L_x_24) ;  /* 0xfffffff1085c7547 */ /* 0x000fea000b83ffff */
[----:B------:R-:W-:Y:S05]  /*2db0*/  BRA.U !UP1, `(.L_x_25) ;  /* 0xfffffff109207547 */ /* 0x000fea000b83ffff */
[----:B------:R-:W-:-:S04]  /*2dc0*/  UIADD3 UR4, UPT, UPT, UR4, 0x20, URZ ;  /* 0x0000002004047890 */ /* 0x000fc8000fffe0ff */
[----:B------:R-:W-:-:S09]  /*2dd0*/  UISETP.GE.AND UP0, UPT, UR4, UR13, UPT ;  /* 0x0000000d0400728c */ /* 0x000fd2000bf06270 */
[----:B------:R-:W-:Y:S05]  /*2de0*/  BRA.U !UP0, `(.L_x_26) ;  /* 0xffffffdd083c7547 */ /* 0x000fea000b83ffff */
[----:B------:R-:W1:Y:S01]  /*2df0*/  S2UR UR5, SR_CgaCtaId ;  /* 0x00000000000579c3 */ /* 0x000e620000008800 */
[----:B------:R-:W-:Y:S01]  /*2e00*/  UMOV UR4, 0x400 ;  /* 0x0000040000047882 */ /* 0x000fe20000000000 */
[----:B------:R-:W-:-:S04]  /*2e10*/  LEA.HI R5, R2, 0x1, RZ, 0x1b ;  /* 0x0000000102057811 */ /* 0x000fc800078fd8ff */
[----:B------:R-:W-:-:S05]  /*2e20*/  LOP3.LUT R5, R5, 0xffffff8, RZ, 0xc0, !PT ;  /* 0x0ffffff805057812 */ /* 0x000fca00078ec0ff */
[----:B------:R-:W-:Y:S01]  /*2e30*/  IMAD.MOV R5, RZ, RZ, -R5 ;  /* 0x000000ffff057224 */ /* 0x000fe200078e0a05 */
[----:B-1----:R-:W-:-:S03]  /*2e40*/  ULEA UR6, UR5, UR4, 0x18 ;  /* 0x0000000405067291 */ /* 0x002fc6000f8ec0ff */
[----:B------:R-:W-:-:S03]  /*2e50*/  UMOV UR4, URZ ;  /* 0x000000ff00047c82 */ /* 0x000fc60008000000 */
[----:B------:R-:W-:-:S05]  /*2e60*/  LEA R10, R16, UR6, 0x2 ;  /* 0x00000006100a7c11 */ /* 0x000fca000f8e10ff */
[----:B------:R-:W-:-:S07]  /*2e70*/  VIADD R10, R10, 0x200 ;  /* 0x000002000a0a7836 */ /* 0x000fce0000000000 */
.L_x_32:
[----:B-1----:R-:W1:Y:S01]  /*2e80*/  LDCU UR5, c[0x0][0x38c] ;  /* 0x00007180ff0577ac */ /* 0x002e620008000800 */
[----:B---3--:R-:W-:Y:S02]  /*2e90*/  VIADD R8, R17, UR4 ;  /* 0x0000000411087c36 */ /* 0x008fe40008000000 */
[----:B0-----:R-:W-:Y:S01]  /*2ea0*/  VIADD R11, R3, UR4 ;  /* 0x00000004030b7c36 */ /* 0x001fe20008000000 */
[----:B------:R-:W-:Y:S01]  /*2eb0*/  UIADD3 UR4, UPT, UPT, UR4, 0x20, URZ ;  /* 0x0000002004047890 */ /* 0x000fe2000fffe0ff */
[----:B------:R-:W-:Y:S01]  /*2ec0*/  IMAD R12, R25, R8, R16 ;  /* 0x00000008190c7224 */ /* 0x000fe200078e0210 */
[----:B-1----:R-:W-:Y:S02]  /*2ed0*/  UISETP.GE.U32.AND UP1, UPT, UR5, 0xe1, UPT ;  /* 0x000000e10500788c */ /* 0x002fe4000bf26070 */
[----:B------:R-:W-:-:S03]  /*2ee0*/  UISETP.GE.AND UP0, UPT, UR4, UR5, UPT ;  /* 0x000000050400728c */ /* 0x000fc6000bf06270 */
[----:B------:R-:W-:-:S04]  /*2ef0*/  UMOV UR5, URZ ;  /* 0x000000ff00057c82 */ /* 0x000fc80008000000 */
[----:B------:R-:W-:Y:S05]  /*2f00*/  BRA.U !UP1, `(.L_x_27) ;  /* 0x0000000109c87547 */ /* 0x000fea000b800000 */
[----:B------:R-:W0:Y:S01]  /*2f10*/  LDC.64 R6, c[0x0][0x380] ;  /* 0x0000e000ff067b82 */ /* 0x000e220000000a00 */
[----:B------:R-:W1:Y:S01]  /*2f20*/  LDCU UR5, c[0x0][0x388] ;  /* 0x00007100ff0577ac */ /* 0x000e620008000800 */
[----:B------:R-:W-:Y:S02]  /*2f30*/  IMAD R9, R25, R8, RZ ;  /* 0x0000000819097224 */ /* 0x000fe400078e02ff */
[----:B------:R-:W-:Y:S01]  /*2f40*/  IMAD.MOV.U32 R13, RZ, RZ, R5 ;  /* 0x000000ffff0d7224 */ /* 0x000fe200078e0005 */
[----:B------:R-:W2:Y:S01]  /*2f50*/  LDCU UR7, c[0x0][0x388] ;  /* 0x00007100ff0777ac */ /* 0x000ea20008000800 */
[----:B------:R-:W-:Y:S02]  /*2f60*/  IMAD.MOV.U32 R14, RZ, RZ, R0 ;  /* 0x000000ffff0e7224 */ /* 0x000fe400078e0000 */
[----:B------:R-:W-:Y:S02]  /*2f70*/  IMAD R18, R9, 0x4, R10 ;  /* 0x0000000409127824 */ /* 0x000fe400078e020a */
[----:B-1----:R-:W-:Y:S01]  /*2f80*/  IMAD R15, R11, UR5, R0 ;  /* 0x000000050b0f7c24 */ /* 0x002fe2000f8e0200 */
[----:B------:R-:W-:-:S06]  /*2f90*/  UMOV UR5, 0x80 ;  /* 0x0000008000057882 */ /* 0x000fcc0000000000 */
.L_x_28:
[----:B---3--:R-:W-:Y:S01]  /*2fa0*/  VIMNMX R8, PT, PT, R11, R14, !PT ;  /* 0x0000000e0b087248 */ /* 0x008fe20007fe0100 */
[----:B------:R-:W-:Y:S01]  /*2fb0*/  VIADD R13, R13, 0x8 ;  /* 0x000000080d0d7836 */ /* 0x000fe20000000000 */
[--C-:B------:R-:W-:Y:S01]  /*2fc0*/  VIADDMNMX R9, R14, 0x60, R11.reuse, !PT ;  /* 0x000000600e097846 */ /* 0x100fe2000780010b */
[----:B------:R-:W-:Y:S01]  /*2fd0*/  UIADD3 UR5, UPT, UPT, UR5, 0x100, URZ ;  /* 0x0000010005057890 */ /* 0x000fe2000fffe0ff */
[----:B--2---:R-:W-:Y:S02]  /*2fe0*/  ISETP.GE.AND P6, PT, R8, UR7, PT ;  /* 0x0000000708007c0c */ /* 0x004fe4000bfc6270 */
[C-C-:B------:R-:W-:Y:S02]  /*2ff0*/  VIADDMNMX R8, R14.reuse, 0x20, R11.reuse, !PT ;  /* 0x000000200e087846 */ /* 0x140fe4000780010b */
[----:B------:R-:W-:Y:S02]  /*3000*/  VIADDMNMX R22, R14, 0x80, R11, !PT ;  /* 0x000000800e167846 */ /* 0x000fe4000780010b */
[----:B------:R-:W-:-:S02]  /*3010*/  ISETP.GE.AND P5, PT, R8, UR7, PT ;  /* 0x0000000708007c0c */ /* 0x000fc4000bfa6270 */
[----:B------:R-:W-:Y:S02]  /*3020*/  VIADDMNMX R8, R14, 0x40, R11, !PT ;  /* 0x000000400e087846 */ /* 0x000fe4000780010b */
[----:B------:R-:W-:Y:S02]  /*3030*/  ISETP.GE.AND P3, PT, R9, UR7, PT ;  /* 0x0000000709007c0c */ /* 0x000fe4000bf66270 */
[----:B------:R-:W-:Y:S01]  /*3040*/  ISETP.GE.AND P4, PT, R8, UR7, PT ;  /* 0x0000000708007c0c */ /* 0x000fe2000bf86270 */
[----:B------:R-:W1:Y:S01]  /*3050*/  @!P6 LDS R19, [R18+-0x200] ;  /* 0xfffe00001213e984 */ /* 0x000e620000000800 */
[C---:B0-----:R-:W-:Y:S01]  /*3060*/  IMAD.WIDE R8, R15.reuse, 0x4, R6 ;  /* 0x000000040f087825 */ /* 0x041fe200078e0206 */
[----:B------:R-:W-:Y:S02]  /*3070*/  ISETP.GE.AND P2, PT, R22, UR7, PT ;  /* 0x0000000716007c0c */ /* 0x000fe4000bf46270 */
[C-C-:B------:R-:W-:Y:S01]  /*3080*/  VIADDMNMX R23, R14.reuse, 0xa0, R11.reuse, !PT ;  /* 0x000000a00e177846 */ /* 0x140fe2000780010b */
[----:B------:R-:W-:Y:S01]  /*3090*/  VIADD R15, R15, 0x100 ;  /* 0x000001000f0f7836 */ /* 0x000fe20000000000 */
[C-C-:B------:R-:W-:Y:S01]  /*30a0*/  VIADDMNMX R22, R14.reuse, 0xe0, R11.reuse, !PT ;  /* 0x000000e00e167846 */ /* 0x140fe2000780010b */
[----:B------:R-:W0:Y:S01]  /*30b0*/  @!P5 LDS R21, [R18+-0x180] ;  /* 0xfffe80001215d984 */ /* 0x000e220000000800 */
[C---:B------:R-:W-:Y:S01]  /*30c0*/  VIADDMNMX R24, R14.reuse, 0xc0, R11, !PT ;  /* 0x000000c00e187846 */ /* 0x040fe2000780010b */
[----:B------:R-:W-:Y:S01]  /*30d0*/  VIADD R14, R14, 0x100 ;  /* 0x000001000e0e7836 */ /* 0x000fe20000000000 */
[----:B------:R-:W-:Y:S01]  /*30e0*/  ISETP.GE.AND P1, PT, R23, UR7, PT ;  /* 0x0000000717007c0c */ /* 0x000fe2000bf26270 */
[----:B------:R-:W2:Y:S01]  /*30f0*/  @!P3 LDS R27, [R18+-0x80] ;  /* 0xffff8000121bb984 */ /* 0x000ea20000000800 */
[----:B------:R-:W-:-:S03]  /*3100*/  ISETP.GE.AND P0, PT, R24, UR7, PT ;  /* 0x0000000718007c0c */ /* 0x000fc6000bf06270 */
[----:B------:R-:W3:Y:S04]  /*3110*/  @!P4 LDS R23, [R18+-0x100] ;  /* 0xffff00001217c984 */ /* 0x000ee80000000800 */
[----:B------:R-:W4:Y:S06]  /*3120*/  @!P2 LDS R29, [R18] ;  /* 0x00000000121da984 */ /* 0x000f2c0000000800 */
[----:B------:R-:W5:Y:S04]  /*3130*/  @!P0 LDS R24, [R18+0x100] ;  /* 0x0001000012188984 */ /* 0x000f680000000800 */
[----:B-1----:R-:W-:Y:S01]  /*3140*/  @!P6 STG.E desc[UR10][R8.64], R19 ;  /* 0x000000130800e986 */ /* 0x002fe2000c10190a */
[----:B------:R-:W-:-:S03]  /*3150*/  ISETP.GE.AND P6, PT, R22, UR7, PT ;  /* 0x0000000716007c0c */ /* 0x000fc6000bfc6270 */
[----:B------:R-:W1:Y:S04]  /*3160*/  @!P1 LDS R22, [R18+0x80] ;  /* 0x0000800012169984 */ /* 0x000e680000000800 */
[----:B0-----:R-:W-:Y:S04]  /*3170*/  @!P5 STG.E desc[UR10][R8.64+0x80], R21 ;  /* 0x000080150800d986 */ /* 0x001fe8000c10190a */
[----:B--2---:R-:W-:Y:S04]  /*3180*/  @!P3 STG.E desc[UR10][R8.64+0x180], R27 ;  /* 0x0001801b0800b986 */ /* 0x004fe8000c10190a */
[----:B------:R0:W2:Y:S04]  /*3190*/  @!P6 LDS R26, [R18+0x180] ;  /* 0x00018000121ae984 */ /* 0x0000a80000000800 */
[----:B---3--:R3:W-:Y:S04]  /*31a0*/  @!P4 STG.E desc[UR10][R8.64+0x100], R23 ;  /* 0x000100170800c986 */ /* 0x0087e8000c10190a */
[----:B----4-:R3:W-:Y:S01]  /*31b0*/  @!P2 STG.E desc[UR10][R8.64+0x200], R29 ;  /* 0x0002001d0800a986 */ /* 0x0107e2000c10190a */
[----:B0-----:R-:W-:-:S03]  /*31c0*/  VIADD R18, R18, 0x400 ;  /* 0x0000040012127836 */ /* 0x001fc60000000000 */
[----:B-----5:R3:W-:Y:S01]  /*31d0*/  @!P0 STG.E desc[UR10][R8.64+0x300], R24 ;  /* 0x0003001808008986 */ /* 0x0207e2000c10190a */
[----:B------:R-:W-:-:S03]  /*31e0*/  ISETP.NE.AND P0, PT, R13, RZ, PT ;  /* 0x000000ff0d00720c */ /* 0x000fc60003f05270 */
[----:B-1----:R3:W-:Y:S04]  /*31f0*/  @!P1 STG.E desc[UR10][R8.64+0x280], R22 ;  /* 0x0002801608009986 */ /* 0x0027e8000c10190a */
[----:B--2---:R3:W-:Y:S06]  /*3200*/  @!P6 STG.E desc[UR10][R8.64+0x380], R26 ;  /* 0x0003801a0800e986 */ /* 0x0047ec000c10190a */
[----:B------:R-:W-:Y:S05]  /*3210*/  @P0 BRA `(.L_x_28) ;  /* 0xfffffffc00600947 */ /* 0x000fea000383ffff */
[----:B------:R-:W-:-:S12]  /*3220*/  UIADD3 UR5, UPT, UPT, UR5, -0x80, URZ ;  /* 0xffffff8005057890 */ /* 0x000fd8000fffe0ff */
.L_x_27:
[----:B------:R-:W-:-:S13]  /*3230*/  ISETP.NE.AND P0, PT, R4, RZ, PT ;  /* 0x000000ff0400720c */ /* 0x000fda0003f05270 */
[----:B------:R-:W-:Y:S05]  /*3240*/  @!P0 BRA `(.L_x_29) ;  /* 0x0000000000f48947 */ /* 0x000fea0003800000 */
[----:B------:R-:W-:Y:S01]  /*3250*/  VIADD R6, R4, 0xffffffff ;  /* 0xffffffff04067836 */ /* 0x000fe20000000000 */
[----:B------:R-:W-:-:S04]  /*3260*/  ISETP.NE.AND P4, PT, R20, RZ, PT ;  /* 0x000000ff1400720c */ /* 0x000fc80003f85270 */
[----:B------:R-:W-:-:S13]  /*3270*/  ISETP.GE.U32.AND P0, PT, R6, 0x3, PT ;  /* 0x000000030600780c */ /* 0x000fda0003f06070 */
[----:B------:R-:W-:Y:S05]  /*3280*/  @!P0 BRA `(.L_x_30) ;  /* 0x0000000000608947 */ /* 0x000fea0003800000 */
[----:B------:R-:W0:Y:S01]  /*3290*/  LDCU UR7, c[0x0][0x388] ;  /* 0x00007100ff0777ac */ /* 0x000e220008000800 */
[----:B---3--:R-:W-:-:S05]  /*32a0*/  VIADD R8, R0, UR5 ;  /* 0x0000000500087c36 */ /* 0x008fca0008000000 */
[----:B------:R-:W-:Y:S02]  /*32b0*/  VIMNMX R6, PT, PT, R11, R8, !PT ;  /* 0x000000080b067248 */ /* 0x000fe40007fe0100 */
[C-C-:B------:R-:W-:Y:S02]  /*32c0*/  VIADDMNMX R7, R8.reuse, 0x20, R11.reuse, !PT ;  /* 0x0000002008077846 */ /* 0x140fe4000780010b */
[C-C-:B------:R-:W-:Y:S02]  /*32d0*/  VIADDMNMX R9, R8.reuse, 0x40, R11.reuse, !PT ;  /* 0x0000004008097846 */ /* 0x140fe4000780010b */
[----:B------:R-:W-:Y:S02]  /*32e0*/  VIADDMNMX R13, R8, 0x60, R11, !PT ;  /* 0x00000060080d7846 */ /* 0x000fe4000780010b */
[----:B0-----:R-:W-:Y:S01]  /*32f0*/  ISETP.GE.AND P0, PT, R6, UR7, PT ;  /* 0x0000000706007c0c */ /* 0x001fe2000bf06270 */
[----:B------:R-:W-:Y:S01]  /*3300*/  VIADD R6, R12, UR5 ;  /* 0x000000050c067c36 */ /* 0x000fe20008000000 */
[----:B------:R-:W-:Y:S01]  /*3310*/  ISETP.GE.AND P1, PT, R7, UR7, PT ;  /* 0x0000000707007c0c */ /* 0x000fe2000bf26270 */
[----:B------:R-:W-:Y:S01]  /*3320*/  UIADD3 UR5, UPT, UPT, UR5, 0x80, URZ ;  /* 0x0000008005057890 */ /* 0x000fe2000fffe0ff */
[----:B------:R-:W-:Y:S01]  /*3330*/  ISETP.GE.AND P2, PT, R9, UR7, PT ;  /* 0x0000000709007c0c */ /* 0x000fe2000bf46270 */
[----:B------:R-:W-:Y:S01]  /*3340*/  IMAD R9, R11, UR7, R8 ;  /* 0x000000070b097c24 */ /* 0x000fe2000f8e0208 */
[----:B------:R-:W-:-:S02]  /*3350*/  ISETP.GE.AND P3, PT, R13, UR7, PT ;  /* 0x000000070d007c0c */ /* 0x000fc4000bf66270 */
[----:B------:R-:W-:Y:S02]  /*3360*/  LEA R14, R6, UR6, 0x2 ;  /* 0x00000006060e7c11 */ /* 0x000fe4000f8e10ff */
[----:B------:R-:W0:Y:S03]  /*3370*/  LDC.64 R6, c[0x0][0x380] ;  /* 0x0000e000ff067b82 */ /* 0x000e260000000a00 */
[----:B------:R-:W1:Y:S04]  /*3380*/  @!P0 LDS R13, [R14] ;  /* 0x000000000e0d8984 */ /* 0x000e680000000800 */
[----:B------:R-:W2:Y:S04]  /*3390*/  @!P1 LDS R15, [R14+0x80] ;  /* 0x000080000e0f9984 */ /* 0x000ea80000000800 */
[----:B------:R-:W3:Y:S04]  /*33a0*/  @!P2 LDS R19, [R14+0x100] ;  /* 0x000100000e13a984 */ /* 0x000ee80000000800 */
[----:B------:R-:W4:Y:S01]  /*33b0*/  @!P3 LDS R21, [R14+0x180] ;  /* 0x000180000e15b984 */ /* 0x000f220000000800 */
[----:B0-----:R-:W-:-:S05]  /*33c0*/  IMAD.WIDE R6, R9, 0x4, R6 ;  /* 0x0000000409067825 */ /* 0x001fca00078e0206 */
[----:B-1----:R0:W-:Y:S04]  /*33d0*/  @!P0 STG.E desc[UR10][R6.64], R13 ;  /* 0x0000000d06008986 */ /* 0x0021e8000c10190a */
[----:B--2---:R0:W-:Y:S04]  /*33e0*/  @!P1 STG.E desc[UR10][R6.64+0x80], R15 ;  /* 0x0000800f06009986 */ /* 0x0041e8000c10190a */
[----:B---3--:R0:W-:Y:S04]  /*33f0*/  @!P2 STG.E desc[UR10][R6.64+0x100], R19 ;  /* 0x000100130600a986 */ /* 0x0081e8000c10190a */
[----:B----4-:R0:W-:Y:S02]  /*3400*/  @!P3 STG.E desc[UR10][R6.64+0x180], R21 ;  /* 0x000180150600b986 */ /* 0x0101e4000c10190a */
.L_x_30:
[----:B------:R-:W-:Y:S05]  /*3410*/  @!P4 BRA `(.L_x_29) ;  /* 0x000000000080c947 */ /* 0x000fea0003800000 */
[C---:B------:R-:W-:Y:S02]  /*3420*/  LOP3.LUT P0, RZ, R2.reuse, 0x60, RZ, 0xc0, !PT ;  /* 0x0000006002ff7812 */ /* 0x040fe4000780c0ff */
[----:B0-----:R-:W-:-:S04]  /*3430*/  LOP3.LUT R6, R2, 0x20, RZ, 0xc0, !PT ;  /* 0x0000002002067812 */ /* 0x001fc800078ec0ff */
[----:B------:R-:W-:-:S07]  /*3440*/  ISETP.NE.AND P2, PT, R6, RZ, PT ;  /* 0x000000ff0600720c */ /* 0x000fce0003f45270 */
[----:B------:R-:W-:Y:S06]  /*3450*/  @!P0 BRA `(.L_x_31) ;  /* 0x0000000000408947 */ /* 0x000fec0003800000 */
[----:B------:R-:W0:Y:S01]  /*3460*/  LDCU UR7, c[0x0][0x388] ;  /* 0x00007100ff0777ac */ /* 0x000e220008000800 */
[----:B---3--:R-:W-:-:S05]  /*3470*/  VIADD R8, R0, UR5 ;  /* 0x0000000500087c36 */ /* 0x008fca0008000000 */
[----:B------:R-:W-:Y:S02]  /*3480*/  VIMNMX R6, PT, PT, R11, R8, !PT ;  /* 0x000000080b067248 */ /* 0x000fe40007fe0100 */
[----:B------:R-:W-:Y:S02]  /*3490*/  VIADDMNMX R7, R8, 0x20, R11, !PT ;  /* 0x0000002008077846 */ /* 0x000fe4000780010b */
[----:B0-----:R-:W-:Y:S01]  /*34a0*/  ISETP.GE.AND P0, PT, R6, UR7, PT ;  /* 0x0000000706007c0c */ /* 0x001fe2000bf06270 */
[----:B------:R-:W-:Y:S01]  /*34b0*/  VIADD R6, R12, UR5 ;  /* 0x000000050c067c36 */ /* 0x000fe20008000000 */
[----:B------:R-:W-:Y:S01]  /*34c0*/  ISETP.GE.AND P1, PT, R7, UR7, PT ;  /* 0x0000000707007c0c */ /* 0x000fe2000bf26270 */
[----:B------:R-:W-:Y:S01]  /*34d0*/  IMAD R9, R11, UR7, R8 ;  /* 0x000000070b097c24 */ /* 0x000fe2000f8e0208 */
[----:B------:R-:W-:Y:S02]  /*34e0*/  UIADD3 UR5, UPT, UPT, UR5, 0x40, URZ ;  /* 0x0000004005057890 */ /* 0x000fe4000fffe0ff */
[----:B------:R-:W-:-:S02]  /*34f0*/  LEA R14, R6, UR6, 0x2 ;  /* 0x00000006060e7c11 */ /* 0x000fc4000f8e10ff */
[----:B------:R-:W0:Y:S05]  /*3500*/  LDC.64 R6, c[0x0][0x380] ;  /* 0x0000e000ff067b82 */ /* 0x000e2a0000000a00 */
[----:B------:R-:W1:Y:S04]  /*3510*/  @!P0 LDS R13, [R14] ;  /* 0x000000000e0d8984 */ /* 0x000e680000000800 */
[----:B------:R-:W2:Y:S01]  /*3520*/  @!P1 LDS R15, [R14+0x80] ;  /* 0x000080000e0f9984 */ /* 0x000ea20000000800 */
[----:B0-----:R-:W-:-:S05]  /*3530*/  IMAD.WIDE R6, R9, 0x4, R6 ;  /* 0x0000000409067825 */ /* 0x001fca00078e0206 */
[----:B-1----:R0:W-:Y:S04]  /*3540*/  @!P0 STG.E desc[UR10][R6.64], R13 ;  /* 0x0000000d06008986 */ /* 0x0021e8000c10190a */
[----:B--2---:R0:W-:Y:S02]  /*3550*/  @!P1 STG.E desc[UR10][R6.64+0x80], R15 ;  /* 0x0000800f06009986 */ /* 0x0041e4000c10190a */
.L_x_31:
[----:B------:R-:W-:Y:S05]  /*3560*/  @P2 BRA `(.L_x_29) ;  /* 0x00000000002c2947 */ /* 0x000fea0003800000 */
[----:B------:R-:W1:Y:S01]  /*3570*/  LDCU UR7, c[0x0][0x388] ;  /* 0x00007100ff0777ac */ /* 0x000e620008000800 */
[----:B---3--:R-:W-:-:S05]  /*3580*/  VIADD R8, R0, UR5 ;  /* 0x0000000500087c36 */ /* 0x008fca0008000000 */
[----:B0-----:R-:W-:-:S04]  /*3590*/  VIMNMX R6, PT, PT, R11, R8, !PT ;  /* 0x000000080b067248 */ /* 0x001fc80007fe0100 */
[----:B-1----:R-:W-:-:S13]  /*35a0*/  ISETP.GE.AND P0, PT, R6, UR7, PT ;  /* 0x0000000706007c0c */ /* 0x002fda000bf06270 */
[----:B------:R-:W-:Y:S01]  /*35b0*/  @!P0 VIADD R12, R12, UR5 ;  /* 0x000000050c0c8c36 */ /* 0x000fe20008000000 */
[----:B------:R-:W0:Y:S01]  /*35c0*/  @!P0 LDC.64 R6, c[0x0][0x380] ;  /* 0x0000e000ff068b82 */ /* 0x000e220000000a00 */
[----:B------:R-:W-:-:S03]  /*35d0*/  @!P0 IMAD R11, R11, UR7, R8 ;  /* 0x000000070b0b8c24 */ /* 0x000fc6000f8e0208 */
[----:B------:R-:W-:-:S05]  /*35e0*/  @!P0 LEA R12, R12, UR6, 0x2 ;  /* 0x000000060c0c8c11 */ /* 0x000fca000f8e10ff */
[----:B------:R-:W1:Y:S01]  /*35f0*/  @!P0 LDS R9, [R12] ;  /* 0x000000000c098984 */ /* 0x000e620000000800 */
[----:B0-----:R-:W-:-:S05]  /*3600*/  @!P0 IMAD.WIDE R6, R11, 0x4, R6 ;  /* 0x000000040b068825 */ /* 0x001fca00078e0206 */
[----:B-1----:R1:W-:Y:S02]  /*3610*/  @!P0 STG.E desc[UR10][R6.64], R9 ;  /* 0x0000000906008986 */ /* 0x0023e4000c10190a */
.L_x_29:
[----:B------:R-:W-:Y:S05]  /*3620*/  BRA.U !UP0, `(.L_x_32) ;  /* 0xfffffff908147547 */ /* 0x000fea000b83ffff */
[----:B------:R-:W-:Y:S05]  /*3630*/  EXIT ;  /* 0x000000000000794d */ /* 0x000fea0003800000 */
.L_x_33:
[----:B------:R-:W-:-:S00]  /*3640*/  BRA `(.L_x_33) ;  /* 0xfffffffc00fc7947 */ /* 0x000fc0000383ffff */
[----:B------:R-:W-:-:S00]  /*3650*/  NOP ;  /* 0x0000000000007918 */ /* 0x000fc00000000000 */
        /* <DEDUP_REMOVED lines=10> */
.L_x_41:


//--------------------- .text._Z6phase2Piiiii     --------------------------
	.section	.text._Z6phase2Piiiii,"ax",@progbits
	.align	128
        .global         _Z6phase2Piiiii
        .type           _Z6phase2Piiiii,@function
        .size           _Z6phase2Piiiii,(.L_x_42 - _Z6phase2Piiiii)
        .other          _Z6phase2Piiiii,@"STO_CUDA_ENTRY STV_DEFAULT"
_Z6phase2Piiiii:
.text._Z6phase2Piiiii:
[----:B------:R-:W-:Y:S08]  /*0000*/  LDC R1, c[0x0][0x37c] ;  /* 0x0000df00ff017b82 */ /* 0x000ff00000000800 */
[----:B------:R-:W0:Y:S01]  /*0010*/  S2UR UR5, SR_CTAID.X ;  /* 0x00000000000579c3 */ /* 0x000e220000002500 */
[----:B------:R-:W0:Y:S01]  /*0020*/  LDCU UR6, c[0x0][0x390] ;  /* 0x00007200ff0677ac */ /* 0x000e220008000800 */
[----:B------:R-:W1:Y:S01]  /*0030*/  S2R R16, SR_TID.Y ;  /* 0x0000000000107919 */ /* 0x000e620000002200 */
[----:B------:R-:W2:Y:S01]  /*0040*/  LDCU.64 UR16, c[0x0][0x388] ;  /* 0x00007100ff1077ac */ /* 0x000ea20008000a00 */
[----:B------:R-:W3:Y:S04]  /*0050*/  S2R R17, SR_TID.X ;  /* 0x0000000000117919 */ /* 0x000ee80000002100 */
[----:B------:R-:W4:Y:S01]  /*0060*/  S2UR UR11, SR_CTAID.Y ;  /* 0x00000000000b79c3 */ /* 0x000f220000002600 */
[----:B------:R-:W5:Y:S01]  /*0070*/  LDCU.64 UR8, c[0x0][0x380] ;  /* 0x00007000ff0877ac */ /* 0x000f620008000a00 */
[----:B------:R-:W5:Y:S06]  /*0080*/  LDCU.64 UR12, c[0x0][0x358] ;  /* 0x00006b00ff0c77ac */ /* 0x000f6c0008000a00 */
[----:B------:R-:W5:Y:S01]  /*0090*/  LDC.64 R10, c[0x0][0x380] ;  /* 0x0000e000ff0a7b82 */ /* 0x000f620000000a00 */
[----:B--2---:R-:W-:Y:S01]  /*00a0*/  IMAD.U32 R21, RZ, RZ, UR17 ;  /* 0x00000011ff157e24 */ /* 0x004fe2000f8e00ff */
[----:B0-----:R-:W-:-:S02]  /*00b0*/  UISETP.GE.AND UP0, UPT, UR5, UR6, UPT ;  /* 0x000000060500728c */ /* 0x001fc4000bf06270 */
[----:B------:R-:W-:Y:S02]  /*00c0*/  UIADD3 UR4, UPT, UPT, UR5, 0x1, URZ ;  /* 0x0000000105047890 */ /* 0x000fe4000fffe0ff */
[----:B----4-:R-:W-:Y:S01]  /*00d0*/  UISETP.NE.AND UP1, UPT, UR11, URZ, UPT ;  /* 0x000000ff0b00728c */ /* 0x010fe2000bf25270 */
[----:B-1----:R-:W-:-:S06]  /*00e0*/  IMAD.SHL.U32 R14, R16, 0x2, RZ ;  /* 0x00000002100e7824 */ /* 0x002fcc00078e00ff */
[----:B------:R-:W-:Y:S01]  /*00f0*/  @!UP0 UIADD3 UR4, UPT, UPT, UR5, URZ, URZ ;  /* 0x000000ff05048290 */ /* 0x000fe2000fffe0ff */
[----:B---3--:R-:W-:-:S03]  /*0100*/  IMAD.SHL.U32 R19, R17, 0x2, RZ ;  /* 0x0000000211137824 */ /* 0x008fc600078e00ff */
[----:B------:R-:W-:Y:S02]  /*0110*/  USEL UR5, UR4, UR6, UP1 ;  /* 0x0000000604057287 */ /* 0x000fe40008800000 */
[----:B------:R-:W-:-:S04]  /*0120*/  USEL UR4, UR4, UR6, !UP1 ;  /* 0x0000000604047287 */ /* 0x000fc8000c800000 */
[C---:B------:R-:W-:Y:S02]  /*0130*/  IMAD R13, R21.reuse, UR5, R14 ;  /* 0x00000005150d7c24 */ /* 0x040fe4000f8e020e */
[----:B------:R-:W-:Y:S02]  /*0140*/  IMAD R8, R21, UR4, R19 ;  /* 0x0000000415087c24 */ /* 0x000fe4000f8e0213 */
[C---:B------:R-:W-:Y:S02]  /*0150*/  IMAD R9, R13.reuse, UR16, RZ ;  /* 0x000000100d097c24 */ /* 0x040fe4000f8e02ff */
[C---:B------:R-:W-:Y:S01]  /*0160*/  VIADD R20, R8.reuse, 0x1 ;  /* 0x0000000108147836 */ /* 0x040fe20000000000 */
[----:B------:R-:W-:Y:S01]  /*0170*/  VIMNMX R22, PT, PT, R13, R8, !PT ;  /* 0x000000080d167248 */ /* 0x000fe20007fe0100 */
[----:B------:R-:W-:Y:S01]  /*0180*/  IMAD.IADD R5, R8, 0x1, R9 ;  /* 0x0000000108057824 */ /* 0x000fe200078e0209 */
[----:B------:R-:W-:Y:S02]  /*0190*/  SHF.R.S32.HI R0, RZ, 0x1f, R8 ;  /* 0x0000001fff007819 */ /* 0x000fe40000011408 */
[----:B------:R-:W-:Y:S01]  /*01a0*/  ISETP.GE.AND P2, PT, R22, UR16, PT ;  /* 0x0000001016007c0c */ /* 0x000fe2000bf46270 */
[----:B-----5:R-:W-:Y:S01]  /*01b0*/  IMAD.WIDE R4, R5, 0x4, R10 ;  /* 0x0000000405047825 */ /* 0x020fe200078e020a */
[----:B------:R-:W-:-:S02]  /*01c0*/  VIMNMX R25, PT, PT, R13, R20, !PT ;  /* 0x000000140d197248 */ /* 0x000fc40007fe0100 */
[----:B------:R-:W-:Y:S02]  /*01d0*/  IADD3 R3, P0, PT, R8, R9, RZ ;  /* 0x0000000908037210 */ /* 0x000fe40007f1e0ff */
[----:B------:R-:W-:Y:S02]  /*01e0*/  ISETP.GE.AND P1, PT, R25, UR16, PT ;  /* 0x0000001019007c0c */ /* 0x000fe4000bf26270 */
[----:B------:R-:W-:Y:S02]  /*01f0*/  LEA.HI.X.SX32 R6, R9, R0, 0x1, P0 ;  /* 0x0000000009067211 */ /* 0x000fe400000f0eff */
[----:B------:R-:W-:-:S03]  /*0200*/  LEA R2, P0, R3, UR8, 0x2 ;  /* 0x0000000803027c11 */ /* 0x000fc6000f8010ff */
[----:B------:R-:W2:Y:S01]  /*0210*/  @!P2 LDG.E R23, desc[UR12][R4.64] ;  /* 0x0000000c0417a981 */ /* 0x000ea2000c1e1900 */
[----:B------:R-:W-:-:S05]  /*0220*/  LEA.HI.X R3, R3, UR9, R6, 0x2, P0 ;  /* 0x0000000903037c11 */ /* 0x000fca00080f1406 */
[----:B------:R-:W3:Y:S01]  /*0230*/  @!P1 LDG.E R12, desc[UR12][R2.64+0x4] ;  /* 0x0000040c020c9981 */ /* 0x000ee2000c1e1900 */
[----:B------:R-:W-:-:S05]  /*0240*/  VIADD R13, R13, 0x1 ;  /* 0x000000010d0d7836 */ /* 0x000fca0000000000 */
[----:B------:R-:W-:Y:S01]  /*0250*/  VIMNMX R18, PT, PT, R8, R13, !PT ;  /* 0x0000000d08127248 */ /* 0x000fe20007fe0100 */
[----:B------:R-:W-:-:S03]  /*0260*/  VIADD R9, R9, UR16 ;  /* 0x0000001009097c36 */ /* 0x000fc60008000000 */
[----:B------:R-:W-:Y:S01]  /*0270*/  ISETP.GE.AND P0, PT, R18, UR16, PT ;  /* 0x0000001012007c0c */ /* 0x000fe2000bf06270 */
[----:B------:R-:W-:-:S04]  /*0280*/  IMAD.IADD R7, R8, 0x1, R9 ;  /* 0x0000000108077824 */ /* 0x000fc800078e0209 */
[----:B------:R-:W-:-:S08]  /*0290*/  IMAD.WIDE R6, R7, 0x4, R10 ;  /* 0x0000000407067825 */ /* 0x000fd000078e020a */
[----:B------:R-:W4:Y:S01]  /*02a0*/  @!P0 LDG.E R29, desc[UR12][R6.64] ;  /* 0x0000000c061d8981 */ /* 0x000f22000c1e1900 */
[----:B------:R-:W0:Y:S01]  /*02b0*/  S2UR UR5, SR_CgaCtaId ;  /* 0x00000000000579c3 */ /* 0x000e220000008800 */
[----:B------:R-:W-:Y:S02]  /*02c0*/  IMAD.SHL.U32 R26, R17, 0x2, RZ ;  /* 0x00000002111a7824 */ /* 0x000fe400078e00ff */
[----:B------:R-:W-:Y:S02]  /*02d0*/  IMAD.SHL.U32 R24, R16, 0x2, RZ ;  /* 0x0000000210187824 */ /* 0x000fe400078e00ff */
[C---:B------:R-:W-:Y:S02]  /*02e0*/  IMAD R26, R21.reuse, UR6, R26 ;  /* 0x00000006151a7c24 */ /* 0x040fe4000f8e021a */
[----:B------:R-:W-:Y:S02]  /*02f0*/  IMAD R21, R21, UR6, R24 ;  /* 0x0000000615157c24 */ /* 0x000fe4000f8e0218 */
[----:B------:R-:W-:-:S02]  /*0300*/  VIADD R24, R26, 0x1 ;  /* 0x000000011a187836 */ /* 0x000fc40000000000 */
[----:B------:R-:W-:-:S03]  /*0310*/  IMAD R14, R14, UR17, R14 ;  /* 0x000000110e0e7c24 */ /* 0x000fc6000f8e020e */
[----:B------:R-:W-:Y:S01]  /*0320*/  VIMNMX R24, PT, PT, R21, R24, !PT ;  /* 0x0000001815187248 */ /* 0x000fe20007fe0100 */
[----:B------:R-:W-:Y:S01]  /*0330*/  UMOV UR4, 0x400 ;  /* 0x0000040000047882 */ /* 0x000fe20000000000 */
[----:B------:R-:W-:Y:S02]  /*0340*/  IMAD.IADD R19, R19, 0x1, R14 ;  /* 0x0000000113137824 */ /* 0x000fe400078e020e */
[----:B------:R-:W-:Y:S02]  /*0350*/  ISETP.GE.AND P5, PT, R24, UR16, PT ;  /* 0x0000001018007c0c */ /* 0x000fe4000bfa6270 */
[----:B------:R-:W-:Y:S01]  /*0360*/  IADD3 R14, P3, PT, R8, R9, RZ ;  /* 0x00000009080e7210 */ /* 0x000fe20007f7e0ff */
[----:B0-----:R-:W-:-:S03]  /*0370*/  ULEA UR6, UR5, UR4, 0x18 ;  /* 0x0000000405067291 */ /* 0x001fc6000f8ec0ff */
[----:B------:R-:W-:Y:S01]  /*0380*/  LEA.HI.X.SX32 R9, R9, R0, 0x1, P3 ;  /* 0x0000000009097211 */ /* 0x000fe200018f0eff */
[----:B------:R-:W-:Y:S01]  /*0390*/  IMAD R27, R21, UR16, RZ ;  /* 0x00000010151b7c24 */ /* 0x000fe2000f8e02ff */
[C---:B------:R-:W-:Y:S02]  /*03a0*/  LEA R8, P3, R14.reuse, UR8, 0x2 ;  /* 0x000000080e087c11 */ /* 0x040fe4000f8610ff */
[----:B------:R-:W-:Y:S02]  /*03b0*/  LEA R0, R19, UR6, 0x2 ;  /* 0x0000000613007c11 */ /* 0x000fe4000f8e10ff */
[----:B------:R-:W-:Y:S02]  /*03c0*/  LEA.HI.X R9, R14, UR9, R9, 0x2, P3 ;  /* 0x000000090e097c11 */ /* 0x000fe400098f1409 */
[----:B------:R-:W-:Y:S01]  /*03d0*/  @!P5 SHF.R.S32.HI R14, RZ, 0x1f, R26 ;  /* 0x0000001fff0ed819 */ /* 0x000fe2000001141a */
[----:B------:R-:W-:Y:S01]  /*03e0*/  UIADD3 UR14, UPT, UPT, UR17, 0x1, URZ ;  /* 0x00000001110e7890 */ /* 0x000fe2000fffe0ff */
[----:B------:R-:W-:Y:S01]  /*03f0*/  VIMNMX R20, PT, PT, R20, R13, !PT ;  /* 0x0000000d14147248 */ /* 0x000fe20007fe0100 */
[----:B--2---:R0:W-:Y:S01]  /*0400*/  @!P2 STS [R0], R23 ;  /* 0x000000170000a388 */ /* 0x0041e20000000800 */
[----:B------:R-:W-:-:S04]  /*0410*/  @!P5 IADD3 R15, P2, PT, R26, R27, RZ ;  /* 0x0000001b1a0fd210 */ /* 0x000fc80007f5e0ff */
[----:B------:R-:W-:Y:S01]  /*0420*/  @!P5 LEA.HI.X.SX32 R24, R27, R14, 0x1, P2 ;  /* 0x0000000e1b18d211 */ /* 0x000fe200010f0eff */
[----:B---3--:R1:W-:Y:S01]  /*0430*/  @!P1 STS [R0+0x4], R12 ;  /* 0x0000040c00009388 */ /* 0x0083e20000000800 */
[----:B------:R-:W-:-:S04]  /*0440*/  @!P5 LEA R14, P1, R15, UR8, 0x2 ;  /* 0x000000080f0edc11 */ /* 0x000fc8000f8210ff */
[----:B------:R-:W-:Y:S02]  /*0450*/  @!P5 LEA.HI.X R15, R15, UR9, R24, 0x2, P1 ;  /* 0x000000090f0fdc11 */ /* 0x000fe400088f1418 */
[C---:B------:R-:W-:Y:S01]  /*0460*/  VIMNMX R24, PT, PT, R21.reuse, R26, !PT ;  /* 0x0000001a15187248 */ /* 0x040fe20007fe0100 */
[----:B------:R-:W-:Y:S01]  /*0470*/  VIADD R21, R21, 0x1 ;  /* 0x0000000115157836 */ /* 0x000fe20000000000 */
[----:B------:R-:W-:Y:S01]  /*0480*/  ISETP.GE.AND P1, PT, R22, UR16, PT ;  /* 0x0000001016007c0c */ /* 0x000fe2000bf26270 */
[----:B0-----:R-:W2:Y:S01]  /*0490*/  @!P5 LDG.E R23, desc[UR12][R14.64+0x4] ;  /* 0x0000040c0e17d981 */ /* 0x001ea2000c1e1900 */
[----:B------:R-:W-:Y:S02]  /*04a0*/  ISETP.GE.AND P2, PT, R24, UR16, PT ;  /* 0x0000001018007c0c */ /* 0x000fe4000bf46270 */
[----:B------:R-:W-:-:S04]  /*04b0*/  VIMNMX R24, PT, PT, R26, R21, !PT ;  /* 0x000000151a187248 */ /* 0x000fc80007fe0100 */
[----:B------:R-:W-:Y:S01]  /*04c0*/  ISETP.GE.AND P3, PT, R24, UR16, PT ;  /* 0x0000001018007c0c */ /* 0x000fe2000bf66270 */
[----:B------:R-:W-:-:S05]  /*04d0*/  VIADD R24, R26, 0x1 ;  /* 0x000000011a187836 */ /* 0x000fca0000000000 */
[----:B------:R-:W-:Y:S01]  /*04e0*/  VIMNMX R21, PT, PT, R24, R21, !PT ;  /* 0x0000001518157248 */ /* 0x000fe20007fe0100 */
[----:B------:R-:W-:-:S03]  /*04f0*/  @!P2 IMAD.IADD R13, R26, 0x1, R27 ;  /* 0x000000011a0da824 */ /* 0x000fc600078e021b */
[----:B------:R-:W-:Y:S01]  /*0500*/  ISETP.GE.AND P4, PT, R21, UR16, PT ;  /* 0x0000001015007c0c */ /* 0x000fe2000bf86270 */
[----:B------:R-:W-:Y:S02]  /*0510*/  IMAD.U32 R21, RZ, RZ, UR14 ;  /* 0x0000000eff157e24 */ /* 0x000fe4000f8e00ff */
[----:B-1----:R-:W-:-:S04]  /*0520*/  @!P2 IMAD.WIDE R12, R13, 0x4, R10 ;  /* 0x000000040d0ca825 */ /* 0x002fc800078e020a */
[----:B------:R-:W-:Y:S02]  /*0530*/  IMAD R22, R21, 0x4, R0 ;  /* 0x0000000415167824 */ /* 0x000fe400078e0200 */
[----:B------:R-:W-:Y:S01]  /*0540*/  VIADD R27, R27, UR16 ;  /* 0x000000101b1b7c36 */ /* 0x000fe20008000000 */
[----:B------:R-:W-:Y:S01]  /*0550*/  P2R R24, PR, RZ, 0x2 ;  /* 0x00000002ff187803 */ /* 0x000fe20000000000 */
[----:B------:R0:W3:Y:S01]  /*0560*/  @!P2 LDG.E R12, desc[UR12][R12.64] ;  /* 0x0000000c0c0ca981 */ /* 0x0000e2000c1e1900 */
[----:B------:R-:W-:Y:S01]  /*0570*/  ISETP.GE.AND P1, PT, R20, UR16, PT ;  /* 0x0000001014007c0c */ /* 0x000fe2000bf26270 */
[C-C-:B------:R-:W-:Y:S02]  /*0580*/  @!P3 IMAD.IADD R28, R26.reuse, 0x1, R27.reuse ;  /* 0x000000011a1cb824 */ /* 0x140fe400078e021b */
[----:B----4-:R1:W-:Y:S01]  /*0590*/  @!P0 STS [R22], R29 ;  /* 0x0000001d16008388 */ /* 0x0103e20000000800 */
[----:B0-----:R-:W-:Y:S02]  /*05a0*/  @!P4 SHF.R.S32.HI R13, RZ, 0x1f, R27 ;  /* 0x0000001fff0dc819 */ /* 0x001fe4000001141b */
[----:B------:R-:W-:Y:S01]  /*05b0*/  @!P4 IADD3 R27, P0, PT, R26, R27, RZ ;  /* 0x0000001b1a1bc210 */ /* 0x000fe20007f1e0ff */
[----:B------:R-:W-:-:S06]  /*05c0*/  @!P3 IMAD.WIDE R10, R28, 0x4, R10 ;  /* 0x000000041c0ab825 */ /* 0x000fcc00078e020a */
[----:B-1----:R-:W4:Y:S01]  /*05d0*/  @!P1 LDG.E R29, desc[UR12][R8.64+0x4] ;  /* 0x0000040c081d9981 */ /* 0x002f22000c1e1900 */
[----:B------:R-:W-:Y:S02]  /*05e0*/  @!P4 LEA.HI.X.SX32 R26, R26, R13, 0x1, P0 ;  /* 0x0000000d1a1ac211 */ /* 0x000fe400000f0eff */
[C---:B------:R-:W-:Y:S01]  /*05f0*/  @!P4 LEA R14, P0, R27.reuse, UR8, 0x2 ;  /* 0x000000081b0ecc11 */ /* 0x040fe2000f8010ff */
[----:B------:R-:W5:Y:S03]  /*0600*/  @!P3 LDG.E R10, desc[UR12][R10.64] ;  /* 0x0000000c0a0ab981 */ /* 0x000f66000c1e1900 */
[----:B------:R-:W-:-:S05]  /*0610*/  @!P4 LEA.HI.X R15, R27, UR9, R26, 0x2, P0 ;  /* 0x000000091b0fcc11 */ /* 0x000fca00080f141a */
[----:B------:R-:W5:Y:S01]  /*0620*/  @!P4 LDG.E R14, desc[UR12][R14.64+0x4] ;  /* 0x0000040c0e0ec981 */ /* 0x000f62000c1e1900 */
[----:B------:R-:W-:-:S04]  /*0630*/  UIADD3 UR4, UPT, UPT, UR4, 0x4100, URZ ;  /* 0x0000410004047890 */ /* 0x000fc8000fffe0ff */
[----:B------:R-:W-:-:S06]  /*0640*/  ULEA UR4, UR5, UR4, 0x18 ;  /* 0x0000000405047291 */ /* 0x000fcc000f8ec0ff */
[----:B------:R-:W-:-:S05]  /*0650*/  LEA R26, R19, UR4, 0x2 ;  /* 0x00000004131a7c11 */ /* 0x000fca000f8e10ff */
[----:B------:R-:W-:Y:S01]  /*0660*/  IMAD R21, R21, 0x4, R26 ;  /* 0x0000000415157824 */ /* 0x000fe200078e021a */
[----:B------:R-:W-:Y:S01]  /*0670*/  UISETP.GE.AND UP0, UPT, UR17, 0x1, UPT ;  /* 0x000000011100788c */ /* 0x000fe2000bf06270 */
[----:B------:R-:W-:Y:S01]  /*0680*/  ISETP.GE.AND P0, PT, R25, UR16, PT ;  /* 0x0000001019007c0c */ /* 0x000fe2000bf06270 */
[----:B----4-:R0:W-:Y:S04]  /*0690*/  @!P1 STS [R22+0x4], R29 ;  /* 0x0000041d16009388 */ /* 0x0101e80000000800 */
[----:B--2---:R0:W-:Y:S04]  /*06a0*/  @!P5 STS [R26+0x4], R23 ;  /* 0x000004171a00d388 */ /* 0x0041e80000000800 */
[----:B---3--:R0:W-:Y:S04]  /*06b0*/  @!P2 STS [R26], R12 ;  /* 0x0000000c1a00a388 */ /* 0x0081e80000000800 */
[----:B-----5:R0:W-:Y:S04]  /*06c0*/  @!P3 STS [R21], R10 ;  /* 0x0000000a1500b388 */ /* 0x0201e80000000800 */
[----:B------:R0:W-:Y:S01]  /*06d0*/  @!P4 STS [R21+0x4], R14 ;  /* 0x0000040e1500c388 */ /* 0x0001e20000000800 */
[----:B------:R-:W-:Y:S01]  /*06e0*/  BAR.SYNC.DEFER_BLOCKING 0x0 ;  /* 0x0000000000007b1d */ /* 0x000fe20000010000 */
[----:B------:R-:W-:-:S02]  /*06f0*/  ISETP.GE.AND P5, PT, R20, UR16, PT ;  /* 0x0000001014007c0c */ /* 0x000fc4000bfa6270 */
[----:B------:R-:W-:Y:S02]  /*0700*/  ISETP.GE.AND P1, PT, R18, UR16, PT ;  /* 0x0000001012007c0c */ /* 0x000fe4000bf26270 */
[----:B------:R-:W-:Y:S01]  /*0710*/  P2R R15, PR, RZ, 0x20 ;  /* 0x00000020ff0f7803 */ /* 0x000fe20000000000 */
[----:B------:R-:W-:Y:S10]  /*0720*/  BRA.U !UP0, `(.L_x_34) ;  /* 0x0000000508107547 */ /* 0x000ff4000b800000 */
[----:B------:R-:W1:Y:S01]  /*0730*/  S2UR UR9, SR_CgaCtaId ;  /* 0x00000000000979c3 */ /* 0x000e620000008800 */
[----:B------:R-:W-:Y:S01]  /*0740*/  UISETP.NE.AND UP0, UPT, UR11, URZ, UPT ;  /* 0x000000ff0b00728c */ /* 0x000fe2000bf05270 */
[----:B0-----:R-:W-:Y:S01]  /*0750*/  IMAD R10, R16, UR14, RZ ;  /* 0x0000000e100a7c24 */ /* 0x001fe2000f8e02ff */
[----:B------:R-:W-:Y:S01]  /*0760*/  UMOV UR8, 0x400 ;  /* 0x0000040000087882 */ /* 0x000fe20000000000 */
[----:B------:R-:W-:Y:S01]  /*0770*/  UMOV UR6, 0x400 ;  /* 0x0000040000067882 */ /* 0x000fe20000000000 */
[----:B------:R-:W-:Y:S01]  /*0780*/  ULEA UR10, UR17, 0x4, 0x2 ;  /* 0x00000004110a7891 */ /* 0x000fe2000f8e10ff */
[----:B------:R-:W-:Y:S01]  /*0790*/  IMAD.SHL.U32 R17, R17, 0x8, RZ ;  /* 0x0000000811117824 */ /* 0x000fe200078e00ff */
[----:B------:R-:W-:Y:S01]  /*07a0*/  UIADD3 UR6, UPT, UPT, UR6, 0x4100, URZ ;  /* 0x0000410006067890 */ /* 0x000fe2000fffe0ff */
[----:B------:R-:W0:Y:S01]  /*07b0*/  S2UR UR7, SR_CgaCtaId ;  /* 0x00000000000779c3 */ /* 0x000e220000008800 */
[----:B------:R-:W-:Y:S01]  /*07c0*/  PLOP3.LUT P4, PT, PT, PT, UP0, 0x80, 0x8 ;  /* 0x000000000008781c */ /* 0x000fe20003f8f008 */
[----:B------:R-:W-:Y:S01]  /*07d0*/  IMAD.SHL.U32 R10, R10, 0x8, RZ ;  /* 0x000000080a0a7824 */ /* 0x000fe200078e00ff */
[----:B------:R-:W-:Y:S01]  /*07e0*/  ISETP.NE.AND P2, PT, RZ, UR11, PT ;  /* 0x0000000bff007c0c */ /* 0x000fe2000bf45270 */
[----:B------:R-:W-:Y:S01]  /*07f0*/  UIADD3 UR5, UPT, UPT, -UR17, URZ, URZ ;  /* 0x000000ff11057290 */ /* 0x000fe2000fffe1ff */
[----:B------:R-:W-:Y:S01]  /*0800*/  ISETP.NE.AND P3, PT, RZ, UR11, PT ;  /* 0x0000000bff007c0c */ /* 0x000fe2000bf65270 */
[----:B-1----:R-:W-:-:S02]  /*0810*/  ULEA UR8, UR9, UR8, 0x18 ;  /* 0x0000000809087291 */ /* 0x002fc4000f8ec0ff */
[----:B------:R-:W-:Y:S02]  /*0820*/  UIADD3 UR9, UPT, UPT, UR4, UR10, URZ ;  /* 0x0000000a04097290 */ /* 0x000fe4000fffe0ff */
[----:B------:R-:W-:Y:S02]  /*0830*/  UIADD3 UR11, UPT, UPT, UR8, UR10, URZ ;  /* 0x0000000a080b7290 */ /* 0x000fe4000fffe0ff */
[----:B0-----:R-:W-:-:S12]  /*0840*/  ULEA UR6, UR7, UR6, 0x18 ;  /* 0x0000000607067291 */ /* 0x001fd8000f8ec0ff */
.L_x_35:
[----:B------:R-:W-:Y:S01]  /*0850*/  @!P4 LDS R11, [R10+UR4] ;  /* 0x000000040a0bc984 */ /* 0x000fe20008000800 */
[----:B------:R-:W-:Y:S01]  /*0860*/  UMOV UR4, UR6 ;  /* 0x0000000600047c82 */ /* 0x000fe20008000000 */
[----:B------:R-:W-:Y:S02]  /*0870*/  UIADD3 UR5, UPT, UPT, UR5, 0x1, URZ ;  /* 0x0000000105057890 */ /* 0x000fe4000fffe0ff */
[----:B------:R-:W-:Y:S01]  /*0880*/  @P4 LDS R11, [R10+UR8] ;  /* 0x000000080a0b4984 */ /* 0x000fe20008000800 */
[----:B------:R-:W-:Y:S01]  /*0890*/  PLOP3.LUT P4, PT, P2, PT, PT, 0x80, 0x8 ;  /* 0x000000000008781c */ /* 0x000fe2000178f070 */
[----:B------:R-:W-:-:S12]  /*08a0*/  UISETP.NE.AND UP0, UPT, UR5, URZ, UPT ;  /* 0x000000ff0500728c */ /* 0x000fd8000bf05270 */
[----:B-1----:R-:W-:Y:S04]  /*08b0*/  @!P4 LDS R12, [R17+UR8] ;  /* 0x00000008110cc984 */ /* 0x002fe80008000800 */
[----:B------:R-:W0:Y:S02]  /*08c0*/  @P4 LDS R12, [R17+UR4] ;  /* 0x00000004110c4984 */ /* 0x000e240008000800 */
[C---:B0-----:R-:W-:Y:S01]  /*08d0*/  IMAD.IADD R13, R12.reuse, 0x1, R11 ;  /* 0x000000010c0d7824 */ /* 0x041fe200078e020b */
[----:B------:R-:W-:Y:S02]  /*08e0*/  ISETP.NE.AND P5, PT, R12, 0x3fffffff, PT ;  /* 0x3fffffff0c00780c */ /* 0x000fe40003fa5270 */
[----:B------:R-:W0:Y:S02]  /*08f0*/  LDS R12, [R0] ;  /* 0x00000000000c7984 */ /* 0x000e240000000800 */
[----:B------:R-:W-:-:S02]  /*0900*/  SEL R13, R13, 0x3fffffff, P5 ;  /* 0x3fffffff0d0d7807 */ /* 0x000fc40002800000 */
[----:B------:R-:W-:-:S04]  /*0910*/  ISETP.NE.AND P5, PT, R11, 0x3fffffff, PT ;  /* 0x3fffffff0b00780c */ /* 0x000fc80003fa5270 */
[----:B------:R-:W-:-:S04]  /*0920*/  SEL R13, R13, 0x3fffffff, P5 ;  /* 0x3fffffff0d0d7807 */ /* 0x000fc80002800000 */
[----:B0-----:R-:W-:-:S13]  /*0930*/  ISETP.GE.AND P6, PT, R13, R12, PT ;  /* 0x0000000c0d00720c */ /* 0x001fda0003fc6270 */
[----:B------:R-:W-:Y:S04]  /*0940*/  @!P6 STS [R0], R13 ;  /* 0x0000000d0000e388 */ /* 0x000fe80000000800 */
[----:B------:R-:W-:Y:S04]  /*0950*/  @P3 LDS R12, [R17+UR4+0x4] ;  /* 0x00000404110c3984 */ /* 0x000fe80008000800 */
[----:B------:R-:W0:Y:S02]  /*0960*/  @!P3 LDS R12, [R17+UR8+0x4] ;  /* 0x00000408110cb984 */ /* 0x000e240008000800 */
[C---:B0-----:R-:W-:Y:S01]  /*0970*/  IMAD.IADD R11, R12.reuse, 0x1, R11 ;  /* 0x000000010c0b7824 */ /* 0x041fe200078e020b */
[----:B------:R-:W-:-:S02]  /*0980*/  ISETP.NE.AND P6, PT, R12, 0x3fffffff, PT ;  /* 0x3fffffff0c00780c */ /* 0x000fc40003fc5270 */
[----:B------:R-:W0:Y:S02]  /*0990*/  LDS R12, [R0+0x4] ;  /* 0x00000400000c7984 */ /* 0x000e240000000800 */
[----:B------:R-:W-:-:S04]  /*09a0*/  SEL R11, R11, 0x3fffffff, P6 ;  /* 0x3fffffff0b0b7807 */ /* 0x000fc80003000000 */
[----:B------:R-:W-:-:S04]  /*09b0*/  SEL R19, R11, 0x3fffffff, P5 ;  /* 0x3fffffff0b137807 */ /* 0x000fc80002800000 */
[----:B0-----:R-:W-:-:S13]  /*09c0*/  ISETP.GE.AND P5, PT, R19, R12, PT ;  /* 0x0000000c1300720c */ /* 0x001fda0003fa6270 */
[----:B------:R-:W-:Y:S04]  /*09d0*/  @!P5 STS [R0+0x4], R19 ;  /* 0x000004130000d388 */ /* 0x000fe80000000800 */
[----:B------:R-:W-:Y:S04]  /*09e0*/  @P3 LDS R11, [R10+UR11] ;  /* 0x0000000b0a0b3984 */ /* 0x000fe80008000800 */
[----:B------:R-:W-:Y:S04]  /*09f0*/  @P3 LDS R12, [R17+UR4] ;  /* 0x00000004110c3984 */ /* 0x000fe80008000800 */
[----:B------:R0:W-:Y:S04]  /*0a00*/  @!P3 LDS R11, [R10+UR9] ;  /* 0x000000090a0bb984 */ /* 0x0001e80008000800 */
[----:B------:R-:W1:Y:S01]  /*0a10*/  @!P3 LDS R12, [R17+UR8] ;  /* 0x00000008110cb984 */ /* 0x000e620008000800 */
[----:B0-----:R-:W-:-:S02]  /*0a20*/  VIADD R10, R10, 0x4 ;  /* 0x000000040a0a7836 */ /* 0x001fc40000000000 */
[C---:B-1----:R-:W-:Y:S01]  /*0a30*/  IMAD.IADD R13, R12.reuse, 0x1, R11 ;  /* 0x000000010c0d7824 */ /* 0x042fe200078e020b */
[----:B------:R-:W-:Y:S02]  /*0a40*/  ISETP.NE.AND P5, PT, R12, 0x3fffffff, PT ;  /* 0x3fffffff0c00780c */ /* 0x000fe40003fa5270 */
[----:B------:R-:W0:Y:S02]  /*0a50*/  LDS R12, [R22] ;  /* 0x00000000160c7984 */ /* 0x000e240000000800 */
[----:B------:R-:W-:Y:S02]  /*0a60*/  SEL R13, R13, 0x3fffffff, P5 ;  /* 0x3fffffff0d0d7807 */ /* 0x000fe40002800000 */
[----:B------:R-:W-:-:S04]  /*0a70*/  ISETP.NE.AND P5, PT, R11, 0x3fffffff, PT ;  /* 0x3fffffff0b00780c */ /* 0x000fc80003fa5270 */
[----:B------:R-:W-:-:S04]  /*0a80*/  SEL R13, R13, 0x3fffffff, P5 ;  /* 0x3fffffff0d0d7807 */ /* 0x000fc80002800000 */
[----:B0-----:R-:W-:-:S13]  /*0a90*/  ISETP.GE.AND P6, PT, R13, R12, PT ;  /* 0x0000000c0d00720c */ /* 0x001fda0003fc6270 */
[----:B------:R-:W-:Y:S04]  /*0aa0*/  @!P6 STS [R22], R13 ;  /* 0x0000000d1600e388 */ /* 0x000fe80000000800 */
[----:B------:R-:W-:Y:S04]  /*0ab0*/  @P3 LDS R12, [R17+UR4+0x4] ;  /* 0x00000404110c3984 */ /* 0x000fe80008000800 */
[----:B------:R0:W1:Y:S02]  /*0ac0*/  @!P3 LDS R12, [R17+UR8+0x4] ;  /* 0x00000408110cb984 */ /* 0x0000640008000800 */
[----:B0-----:R-:W-:-:S02]  /*0ad0*/  VIADD R17, R17, UR10 ;  /* 0x0000000a11117c36 */ /* 0x001fc40008000000 */
[C---:B-1----:R-:W-:Y:S01]  /*0ae0*/  IMAD.IADD R11, R12.reuse, 0x1, R11 ;  /* 0x000000010c0b7824 */ /* 0x042fe200078e020b */
[----:B------:R-:W-:-:S04]  /*0af0*/  ISETP.NE.AND P6, PT, R12, 0x3fffffff, PT ;  /* 0x3fffffff0c00780c */ /* 0x000fc80003fc5270 */
[----:B------:R-:W-:-:S04]  /*0b00*/  SEL R11, R11, 0x3fffffff, P6 ;  /* 0x3fffffff0b0b7807 */ /* 0x000fc80003000000 */
[----:B------:R-:W-:Y:S02]  /*0b10*/  SEL R12, R11, 0x3fffffff, P5 ;  /* 0x3fffffff0b0c7807 */ /* 0x000fe40002800000 */
[----:B------:R-:W0:Y:S02]  /*0b20*/  LDS R11, [R22+0x4] ;  /* 0x00000400160b7984 */ /* 0x000e240000000800 */
[----:B0-----:R-:W-:-:S13]  /*0b30*/  ISETP.GE.AND P5, PT, R12, R11, PT ;  /* 0x0000000b0c00720c */ /* 0x001fda0003fa6270 */
[----:B------:R1:W-:Y:S01]  /*0b40*/  @!P5 STS [R22+0x4], R12 ;  /* 0x0000040c1600d388 */ /* 0x0003e20000000800 */
[----:B------:R-:W-:Y:S06]  /*0b50*/  BAR.SYNC.DEFER_BLOCKING 0x0 ;  /* 0x0000000000007b1d */ /* 0x000fec0000010000 */
[----:B------:R-:W-:Y:S05]  /*0b60*/  BRA.U UP0, `(.L_x_35) ;  /* 0xfffffffd00387547 */ /* 0x000fea000b83ffff */
.L_x_34:
[----:B------:R-:W-:Y:S01]  /*0b70*/  ISETP.NE.AND P6, PT, R24, RZ, PT ;  /* 0x000000ff1800720c */ /* 0x000fe20003fc5270 */
[----:B------:R-:W-:Y:S01]  /*0b80*/  @!P1 LDS R13, [R22] ;  /* 0x00000000160d9984 */ /* 0x000fe20000000800 */
[----:B------:R-:W-:-:S03]  /*0b90*/  ISETP.NE.AND P5, PT, R15, RZ, PT ;  /* 0x000000ff0f00720c */ /* 0x000fc60003fa5270 */
[----:B------:R-:W-:Y:S08]  /*0ba0*/  @!P0 LDS R15, [R0+0x4] ;  /* 0x00000400000f8984 */ /* 0x000ff00000000800 */
[----:B------:R-:W2:Y:S04]  /*0bb0*/  @!P6 LDS R11, [R0] ;  /* 0x00000000000be984 */ /* 0x000ea80000000800 */
[----:B--2---:R2:W-:Y:S04]  /*0bc0*/  @!P6 STG.E desc[UR12][R4.64], R11 ;  /* 0x0000000b0400e986 */ /* 0x0045e8000c10190c */
[----:B------:R2:W-:Y:S04]  /*0bd0*/  @!P0 STG.E desc[UR12][R2.64+0x4], R15 ;  /* 0x0000040f02008986 */ /* 0x0005e8000c10190c */
[----:B------:R2:W-:Y:S01]  /*0be0*/  @!P1 STG.E desc[UR12][R6.64], R13 ;  /* 0x0000000d06009986 */ /* 0x0005e2000c10190c */
[----:B------:R-:W-:Y:S05]  /*0bf0*/  @P5 EXIT ;  /* 0x000000000000594d */ /* 0x000fea0003800000 */
[----:B--2---:R-:W2:Y:S04]  /*0c00*/  LDS R3, [R22+0x4] ;  /* 0x0000040016037984 */ /* 0x004ea80000000800 */
[----:B--2---:R-:W-:Y:S01]  /*0c10*/  STG.E desc[UR12][R8.64+0x4], R3 ;  /* 0x0000040308007986 */ /* 0x004fe2000c10190c */
[----:B------:R-:W-:Y:S05]  /*0c20*/  EXIT ;  /* 0x000000000000794d */ /* 0x000fea0003800000 */
.L_x_36:
        /* <DEDUP_REMOVED lines=13> */
.L_x_42:


//--------------------- .text._Z6phase1Piiii      --------------------------
	.section	.text._Z6phase1Piiii,"ax",@progbits
	.align	128
        .global         _Z6phase1Piiii
        .type           _Z6phase1Piiii,@function
        .size           _Z6phase1Piiii,(.L_x_43 - _Z6phase1Piiii)
        .other          _Z6phase1Piiii,@"STO_CUDA_ENTRY STV_DEFAULT"
_Z6phase1Piiii:
.text._Z6phase1Piiii:
[----:B------:R-:W-:Y:S01]  /*0000*/  LDC R1, c[0x0][0x37c] ;  /* 0x0000df00ff017b82 */ /* 0x000fe20000000800 */
[----:B------:R-:W0:Y:S01]  /*0010*/  S2R R16, SR_TID.Y ;  /* 0x0000000000107919 */ /* 0x000e220000002200 */
[----:B------:R-:W1:Y:S06]  /*0020*/  LDCU.64 UR8, c[0x0][0x388] ;  /* 0x00007100ff0877ac */ /* 0x000e6c0008000a00 */
[----:B------:R-:W2:Y:S01]  /*0030*/  LDC.64 R2, c[0x0][0x380] ;  /* 0x0000e000ff027b82 */ /* 0x000ea20000000a00 */
[----:B------:R-:W3:Y:S01]  /*0040*/  S2R R17, SR_TID.X ;  /* 0x0000000000117919 */ /* 0x000ee20000002100 */
[----:B------:R-:W4:Y:S01]  /*0050*/  LDCU UR4, c[0x0][0x390] ;  /* 0x00007200ff0477ac */ /* 0x000f220008000800 */
[----:B------:R-:W5:Y:S01]  /*0060*/  LDCU.64 UR6, c[0x0][0x358] ;  /* 0x00006b00ff0677ac */ /* 0x000f620008000a00 */
[----:B-1----:R-:W-:-:S02]  /*0070*/  IMAD.U32 R0, RZ, RZ, UR9 ;  /* 0x00000009ff007e24 */ /* 0x002fc4000f8e00ff */
[----:B0-----:R-:W-:Y:S02]  /*0080*/  IMAD.SHL.U32 R13, R16, 0x2, RZ ;  /* 0x00000002100d7824 */ /* 0x001fe400078e00ff */
[----:B---3--:R-:W-:Y:S02]  /*0090*/  IMAD.SHL.U32 R11, R17, 0x2, RZ ;  /* 0x00000002110b7824 */ /* 0x008fe400078e00ff */
[C---:B----4-:R-:W-:Y:S02]  /*00a0*/  IMAD R14, R0.reuse, UR4, R13 ;  /* 0x00000004000e7c24 */ /* 0x050fe4000f8e020d */
[----:B------:R-:W-:Y:S01]  /*00b0*/  IMAD R5, R0, UR4, R11 ;  /* 0x0000000400057c24 */ /* 0x000fe2000f8e020b */
[----:B------:R-:W0:Y:S01]  /*00c0*/  LDCU.64 UR4, c[0x0][0x380] ;  /* 0x00007000ff0477ac */ /* 0x000e220008000a00 */
[C---:B------:R-:W-:Y:S02]  /*00d0*/  IMAD R4, R14.reuse, UR8, RZ ;  /* 0x000000080e047c24 */ /* 0x040fe4000f8e02ff */
[C---:B------:R-:W-:Y:S01]  /*00e0*/  VIADD R15, R5.reuse, 0x1 ;  /* 0x00000001050f7836 */ /* 0x040fe20000000000 */
[C---:B------:R-:W-:Y:S01]  /*00f0*/  VIMNMX R19, PT, PT, R14.reuse, R5, !PT ;  /* 0x000000050e137248 */ /* 0x040fe20007fe0100 */
[C---:B------:R-:W-:Y:S01]  /*0100*/  VIADD R18, R14.reuse, 0x1 ;  /* 0x000000010e127836 */ /* 0x040fe20000000000 */
[----:B------:R-:W-:Y:S01]  /*0110*/  SHF.R.S32.HI R9, RZ, 0x1f, R5 ;  /* 0x0000001fff097819 */ /* 0x000fe20000011405 */
[C---:B------:R-:W-:Y:S01]  /*0120*/  IMAD.IADD R7, R5.reuse, 0x1, R4 ;  /* 0x0000000105077824 */ /* 0x040fe200078e0204 */
[----:B------:R-:W-:Y:S01]  /*0130*/  VIMNMX R14, PT, PT, R14, R15, !PT ;  /* 0x0000000f0e0e7248 */ /* 0x000fe20007fe0100 */
[----:B------:R-:W-:Y:S01]  /*0140*/  IMAD R6, R18, UR8, RZ ;  /* 0x0000000812067c24 */ /* 0x000fe2000f8e02ff */
[----:B------:R-:W-:-:S02]  /*0150*/  IADD3 R12, P1, PT, R5, R4, RZ ;  /* 0x00000004050c7210 */ /* 0x000fc40007f3e0ff */
[C---:B------:R-:W-:Y:S01]  /*0160*/  VIMNMX R15, PT, PT, R18.reuse, R15, !PT ;  /* 0x0000000f120f7248 */ /* 0x040fe20007fe0100 */
[----:B------:R-:W-:Y:S01]  /*0170*/  IMAD.IADD R21, R5, 0x1, R6 ;  /* 0x0000000105157824 */ /* 0x000fe200078e0206 */
[----:B------:R-:W-:Y:S02]  /*0180*/  VIMNMX R18, PT, PT, R18, R5, !PT ;  /* 0x0000000512127248 */ /* 0x000fe40007fe0100 */
[----:B------:R-:W-:Y:S02]  /*0190*/  LEA.HI.X.SX32 R23, R4, R9, 0x1, P1 ;  /* 0x0000000904177211 */ /* 0x000fe400008f0eff */
[----:B------:R-:W-:Y:S02]  /*01a0*/  ISETP.GE.AND P0, PT, R19, UR8, PT ;  /* 0x0000000813007c0c */ /* 0x000fe4000bf06270 */
[----:B------:R-:W-:Y:S02]  /*01b0*/  IADD3 R5, P5, PT, R5, R6, RZ ;  /* 0x0000000605057210 */ /* 0x000fe40007fbe0ff */
[----:B------:R-:W-:-:S02]  /*01c0*/  ISETP.GE.AND P1, PT, R14, UR8, PT ;  /* 0x000000080e007c0c */ /* 0x000fc4000bf26270 */
[----:B------:R-:W-:Y:S02]  /*01d0*/  ISETP.GE.AND P2, PT, R18, UR8, PT ;  /* 0x0000000812007c0c */ /* 0x000fe4000bf46270 */
[----:B------:R-:W-:Y:S02]  /*01e0*/  ISETP.GE.AND P3, PT, R15, UR8, PT ;  /* 0x000000080f007c0c */ /* 0x000fe4000bf66270 */
[----:B0-----:R-:W-:Y:S02]  /*01f0*/  LEA R8, P4, R12, UR4, 0x2 ;  /* 0x000000040c087c11 */ /* 0x001fe4000f8810ff */
[----:B------:R-:W-:Y:S01]  /*0200*/  LEA.HI.X.SX32 R10, R6, R9, 0x1, P5 ;  /* 0x00000009060a7211 */ /* 0x000fe200028f0eff */
[----:B--2---:R-:W-:Y:S01]  /*0210*/  IMAD.WIDE R6, R7, 0x4, R2 ;  /* 0x0000000407067825 */ /* 0x004fe200078e0202 */
[----:B------:R-:W-:Y:S02]  /*0220*/  LEA R4, P5, R5, UR4, 0x2 ;  /* 0x0000000405047c11 */ /* 0x000fe4000f8a10ff */
[----:B------:R-:W-:Y:S01]  /*0230*/  LEA.HI.X R9, R12, UR5, R23, 0x2, P4 ;  /* 0x000000050c097c11 */ /* 0x000fe2000a0f1417 */
[----:B------:R-:W-:Y:S01]  /*0240*/  IMAD.WIDE R2, R21, 0x4, R2 ;  /* 0x0000000415027825 */ /* 0x000fe200078e0202 */
[----:B------:R-:W-:Y:S01]  /*0250*/  LEA.HI.X R5, R5, UR5, R10, 0x2, P5 ;  /* 0x0000000505057c11 */ /* 0x000fe2000a8f140a */
[----:B-----5:R-:W2:Y:S04]  /*0260*/  @!P0 LDG.E R21, desc[UR6][R6.64] ;  /* 0x0000000606158981 */ /* 0x020ea8000c1e1900 */
[----:B------:R-:W3:Y:S04]  /*0270*/  @!P1 LDG.E R23, desc[UR6][R8.64+0x4] ;  /* 0x0000040608179981 */ /* 0x000ee8000c1e1900 */
[----:B------:R-:W4:Y:S04]  /*0280*/  @!P2 LDG.E R20, desc[UR6][R2.64] ;  /* 0x000000060214a981 */ /* 0x000f28000c1e1900 */
[----:B------:R-:W5:Y:S01]  /*0290*/  @!P3 LDG.E R22, desc[UR6][R4.64+0x4] ;  /* 0x000004060416b981 */ /* 0x000f62000c1e1900 */
[----:B------:R-:W0:Y:S01]  /*02a0*/  S2UR UR5, SR_CgaCtaId ;  /* 0x00000000000579c3 */ /* 0x000e220000008800 */
[----:B------:R-:W-:Y:S01]  /*02b0*/  IMAD R10, R13, R0, R13 ;  /* 0x000000000d0a7224 */ /* 0x000fe200078e020d */
[----:B------:R-:W-:-:S03]  /*02c0*/  UMOV UR4, 0x400 ;  /* 0x0000040000047882 */ /* 0x000fc60000000000 */
[----:B------:R-:W-:Y:S01]  /*02d0*/  IMAD.IADD R12, R11, 0x1, R10 ;  /* 0x000000010b0c7824 */ /* 0x000fe200078e020a */
[C---:B------:R-:W-:Y:S01]  /*02e0*/  ISETP.GE.AND P4, PT, R0.reuse, 0x1, PT ;  /* 0x000000010000780c */ /* 0x040fe20003f86270 */
[----:B------:R-:W-:Y:S01]  /*02f0*/  VIADD R11, R0, 0x1 ;  /* 0x00000001000b7836 */ /* 0x000fe20000000000 */
[----:B0-----:R-:W-:-:S06]  /*0300*/  ULEA UR4, UR5, UR4, 0x18 ;  /* 0x0000000405047291 */ /* 0x001fcc000f8ec0ff */
[----:B------:R-:W-:-:S05]  /*0310*/  LEA R12, R12, UR4, 0x2 ;  /* 0x000000040c0c7c11 */ /* 0x000fca000f8e10ff */
[----:B------:R-:W-:Y:S01]  /*0320*/  IMAD R13, R11, 0x4, R12 ;  /* 0x000000040b0d7824 */ /* 0x000fe200078e020c */
[----:B--2---:R0:W-:Y:S01]  /*0330*/  @!P0 STS [R12], R21 ;  /* 0x000000150c008388 */ /* 0x0041e20000000800 */
[----:B------:R-:W-:-:S03]  /*0340*/  ISETP.GE.AND P0, PT, R19, UR8, PT ;  /* 0x0000000813007c0c */ /* 0x000fc6000bf06270 */
[----:B---3--:R0:W-:Y:S01]  /*0350*/  @!P1 STS [R12+0x4], R23 ;  /* 0x000004170c009388 */ /* 0x0081e20000000800 */
[----:B------:R-:W-:-:S03]  /*0360*/  ISETP.GE.AND P1, PT, R14, UR8, PT ;  /* 0x000000080e007c0c */ /* 0x000fc6000bf26270 */
[----:B----4-:R0:W-:Y:S01]  /*0370*/  @!P2 STS [R13], R20 ;  /* 0x000000140d00a388 */ /* 0x0101e20000000800 */
[----:B------:R-:W-:-:S03]  /*0380*/  ISETP.GE.AND P2, PT, R18, UR8, PT ;  /* 0x0000000812007c0c */ /* 0x000fc6000bf46270 */
[----:B-----5:R0:W-:Y:S01]  /*0390*/  @!P3 STS [R13+0x4], R22 ;  /* 0x000004160d00b388 */ /* 0x0201e20000000800 */
[----:B------:R-:W-:Y:S01]  /*03a0*/  BAR.SYNC.DEFER_BLOCKING 0x0 ;  /* 0x0000000000007b1d */ /* 0x000fe20000010000 */
[----:B------:R-:W-:-:S05]  /*03b0*/  ISETP.GE.AND P3, PT, R15, UR8, PT ;  /* 0x000000080f007c0c */ /* 0x000fca000bf66270 */
[----:B------:R-:W-:Y:S08]  /*03c0*/  @!P4 BRA `(.L_x_37) ;  /* 0x000000080008c947 */ /* 0x000ff00003800000 */
[----:B------:R-:W-:Y:S01]  /*03d0*/  ISETP.NE.AND P4, PT, R0, 0x1, PT ;  /* 0x000000010000780c */ /* 0x000fe20003f85270 */
[----:B------:R-:W-:-:S12]  /*03e0*/  IMAD.MOV.U32 R14, RZ, RZ, RZ ;  /* 0x000000ffff0e7224 */ /* 0x000fd800078e00ff */
[----:B------:R-:W-:Y:S05]  /*03f0*/  @!P4 BRA `(.L_x_38) ;  /* 0x000000040048c947 */ /* 0x000fea0003800000 */
[----:B------:R-:W1:Y:S01]  /*0400*/  LDC R15, c[0x0][0x38c] ;  /* 0x0000e300ff0f7b82 */ /* 0x000e620000000800 */
[----:B------:R-:W-:Y:S01]  /*0410*/  IMAD R19, R16, R11, RZ ;  /* 0x0000000b10137224 */ /* 0x000fe200078e02ff */
[----:B------:R-:W-:Y:S02]  /*0420*/  LEA R17, R17, UR4, 0x3 ;  /* 0x0000000411117c11 */ /* 0x000fe4000f8e18ff */
[C---:B------:R-:W-:Y:S02]  /*0430*/  LOP3.LUT R14, R0.reuse, 0x7ffffffe, RZ, 0xc0, !PT ;  /* 0x7ffffffe000e7812 */ /* 0x040fe400078ec0ff */
[----:B------:R-:W-:Y:S01]  /*0440*/  LEA R16, R0, 0x8, 0x3 ;  /* 0x0000000800107811 */ /* 0x000fe200078e18ff */
[----:B------:R-:W-:Y:S01]  /*0450*/  VIADD R17, R17, 0x4 ;  /* 0x0000000411117836 */ /* 0x000fe20000000000 */
[----:B------:R-:W-:Y:S01]  /*0460*/  LEA R19, R19, UR4, 0x3 ;  /* 0x0000000413137c11 */ /* 0x000fe2000f8e18ff */
[----:B------:R-:W-:-:S07]  /*0470*/  IMAD.MOV R18, RZ, RZ, -R14 ;  /* 0x000000ffff127224 */ /* 0x000fce00078e0a0e */
.L_x_39:
[----:B0-----:R-:W0:Y:S01]  /*0480*/  LDS R22, [R17+-0x4] ;  /* 0xfffffc0011167984 */ /* 0x001e220000000800 */
[----:B------:R-:W-:-:S03]  /*0490*/  VIADD R18, R18, 0x2 ;  /* 0x0000000212127836 */ /* 0x000fc60000000000 */
[----:B------:R-:W2:Y:S04]  /*04a0*/  LDS R0, [R19] ;  /* 0x0000000013007984 */ /* 0x000ea80000000800 */
[----:B------:R-:W3:Y:S04]  /*04b0*/  LDS R21, [R17] ;  /* 0x0000000011157984 */ /* 0x000ee80000000800 */
[----:B------:R-:W4:Y:S04]  /*04c0*/  LDS R24, [R12] ;  /* 0x000000000c187984 */ /* 0x000f280000000800 */
[----:B------:R-:W5:Y:S01]  /*04d0*/  LDS R23, [R12+0x4] ;  /* 0x000004000c177984 */ /* 0x000f620000000800 */
[----:B0-----:R-:W-:Y:S01]  /*04e0*/  ISETP.NE.AND P5, PT, R22, 0x3fffffff, PT ;  /* 0x3fffffff1600780c */ /* 0x001fe20003fa5270 */
[C---:B--2---:R-:W-:Y:S01]  /*04f0*/  IMAD.IADD R20, R0.reuse, 0x1, R22 ;  /* 0x0000000100147824 */ /* 0x044fe200078e0216 */
[C---:B------:R-:W-:Y:S01]  /*0500*/  ISETP.NE.AND P6, PT, R0.reuse, 0x3fffffff, PT ;  /* 0x3fffffff0000780c */ /* 0x040fe20003fc5270 */
[----:B---3--:R-:W-:Y:S01]  /*0510*/  IMAD.IADD R0, R0, 0x1, R21 ;  /* 0x0000000100007824 */ /* 0x008fe200078e0215 */
[----:B------:R-:W-:-:S02]  /*0520*/  ISETP.NE.AND P4, PT, R21, 0x3fffffff, PT ;  /* 0x3fffffff1500780c */ /* 0x000fc40003f85270 */
[----:B------:R-:W-:Y:S02]  /*0530*/  SEL R20, R20, 0x3fffffff, P5 ;  /* 0x3fffffff14147807 */ /* 0x000fe40002800000 */
[----:B------:R-:W-:Y:S02]  /*0540*/  SEL R0, R0, 0x3fffffff, P4 ;  /* 0x3fffffff00007807 */ /* 0x000fe40002000000 */
[----:B------:R-:W-:Y:S02]  /*0550*/  SEL R27, R20, 0x3fffffff, P6 ;  /* 0x3fffffff141b7807 */ /* 0x000fe40003000000 */
[----:B------:R-:W-:Y:S01]  /*0560*/  SEL R26, R0, 0x3fffffff, P6 ;  /* 0x3fffffff001a7807 */ /* 0x000fe20003000000 */
[----:B-1----:R-:W-:Y:S01]  /*0570*/  IMAD.MOV.U32 R0, RZ, RZ, R15 ;  /* 0x000000ffff007224 */ /* 0x002fe200078e000f */
[----:B----4-:R-:W-:-:S03]  /*0580*/  ISETP.GE.AND P6, PT, R27, R24, PT ;  /* 0x000000181b00720c */ /* 0x010fc60003fc6270 */
[----:B------:R-:W-:-:S05]  /*0590*/  IMAD R20, R0, 0x4, R19 ;  /* 0x0000000400147824 */ /* 0x000fca00078e0213 */
[----:B------:R-:W0:Y:S05]  /*05a0*/  LDS R24, [R20+0x4] ;  /* 0x0000040014187984 */ /* 0x000e2a0000000800 */
[----:B------:R-:W-:Y:S01]  /*05b0*/  @!P6 STS [R12], R27 ;  /* 0x0000001b0c00e388 */ /* 0x000fe20000000800 */
[----:B-----5:R-:W-:-:S13]  /*05c0*/  ISETP.GE.AND P6, PT, R26, R23, PT ;  /* 0x000000171a00720c */ /* 0x020fda0003fc6270 */
[----:B------:R1:W-:Y:S04]  /*05d0*/  @!P6 STS [R12+0x4], R26 ;  /* 0x0000041a0c00e388 */ /* 0x0003e80000000800 */
[----:B------:R-:W2:Y:S04]  /*05e0*/  LDS R23, [R13] ;  /* 0x000000000d177984 */ /* 0x000ea80000000800 */
[----:B------:R-:W3:Y:S01]  /*05f0*/  LDS R25, [R13+0x4] ;  /* 0x000004000d197984 */ /* 0x000ee20000000800 */
[--C-:B-1----:R-:W-:Y:S02]  /*0600*/  IMAD R26, R0, 0x4, R17.reuse ;  /* 0x00000004001a7824 */ /* 0x102fe400078e0211 */
[----:B------:R-:W-:-:S02]  /*0610*/  IMAD.IADD R17, R16, 0x1, R17 ;  /* 0x0000000110117824 */ /* 0x000fc400078e0211 */
[C---:B0-----:R-:W-:Y:S01]  /*0620*/  IMAD.IADD R22, R24.reuse, 0x1, R22 ;  /* 0x0000000118167824 */ /* 0x041fe200078e0216 */
[C---:B------:R-:W-:Y:S01]  /*0630*/  ISETP.NE.AND P6, PT, R24.reuse, 0x3fffffff, PT ;  /* 0x3fffffff1800780c */ /* 0x040fe20003fc5270 */
[----:B------:R-:W-:-:S03]  /*0640*/  IMAD.IADD R21, R24, 0x1, R21 ;  /* 0x0000000118157824 */ /* 0x000fc600078e0215 */
[----:B------:R-:W-:Y:S02]  /*0650*/  SEL R22, R22, 0x3fffffff, P5 ;  /* 0x3fffffff16167807 */ /* 0x000fe40002800000 */
[----:B------:R-:W-:Y:S02]  /*0660*/  SEL R21, R21, 0x3fffffff, P4 ;  /* 0x3fffffff15157807 */ /* 0x000fe40002000000 */
[----:B------:R-:W-:Y:S02]  /*0670*/  SEL R28, R22, 0x3fffffff, P6 ;  /* 0x3fffffff161c7807 */ /* 0x000fe40003000000 */
[----:B------:R-:W-:Y:S02]  /*0680*/  SEL R29, R21, 0x3fffffff, P6 ;  /* 0x3fffffff151d7807 */ /* 0x000fe40003000000 */
[----:B--2---:R-:W-:Y:S02]  /*0690*/  ISETP.GE.AND P4, PT, R28, R23, PT ;  /* 0x000000171c00720c */ /* 0x004fe40003f86270 */
[----:B---3--:R-:W-:-:S11]  /*06a0*/  ISETP.GE.AND P5, PT, R29, R25, PT ;  /* 0x000000191d00720c */ /* 0x008fd60003fa6270 */
[----:B------:R-:W-:Y:S04]  /*06b0*/  @!P4 STS [R13], R28 ;  /* 0x0000001c0d00c388 */ /* 0x000fe80000000800 */
[----:B------:R-:W-:Y:S01]  /*06c0*/  @!P5 STS [R13+0x4], R29 ;  /* 0x0000041d0d00d388 */ /* 0x000fe20000000800 */
[----:B------:R-:W-:Y:S06]  /*06d0*/  BAR.SYNC.DEFER_BLOCKING 0x0 ;  /* 0x0000000000007b1d */ /* 0x000fec0000010000 */
[----:B------:R-:W0:Y:S04]  /*06e0*/  LDS R21, [R26] ;  /* 0x000000001a157984 */ /* 0x000e280000000800 */
[----:B------:R1:W2:Y:S04]  /*06f0*/  LDS R25, [R19+0x4] ;  /* 0x0000040013197984 */ /* 0x0002a80000000800 */
[----:B------:R-:W3:Y:S04]  /*0700*/  LDS R22, [R26+0x4] ;  /* 0x000004001a167984 */ /* 0x000ee80000000800 */
[----:B------:R-:W4:Y:S01]  /*0710*/  LDS R24, [R12] ;  /* 0x000000000c187984 */ /* 0x000f220000000800 */
[----:B-1----:R-:W-:-:S03]  /*0720*/  VIADD R19, R19, 0x8 ;  /* 0x0000000813137836 */ /* 0x002fc60000000000 */
[----:B------:R-:W-:Y:S04]  /*0730*/  LDS R23, [R12+0x4] ;  /* 0x000004000c177984 */ /* 0x000fe80000000800 */
[----:B------:R-:W1:Y:S01]  /*0740*/  LDS R20, [R20+0x8] ;  /* 0x0000080014147984 */ /* 0x000e620000000800 */
[----:B0-----:R-:W-:Y:S01]  /*0750*/  ISETP.NE.AND P5, PT, R21, 0x3fffffff, PT ;  /* 0x3fffffff1500780c */ /* 0x001fe20003fa5270 */
[C---:B--2---:R-:W-:Y:S01]  /*0760*/  IMAD.IADD R27, R25.reuse, 0x1, R21 ;  /* 0x00000001191b7824 */ /* 0x044fe200078e0215 */
[C---:B------:R-:W-:Y:S01]  /*0770*/  ISETP.NE.AND P6, PT, R25.reuse, 0x3fffffff, PT ;  /* 0x3fffffff1900780c */ /* 0x040fe20003fc5270 */
[----:B---3--:R-:W-:Y:S01]  /*0780*/  IMAD.IADD R25, R25, 0x1, R22 ;  /* 0x0000000119197824 */ /* 0x008fe200078e0216 */
[----:B------:R-:W-:Y:S02]  /*0790*/  ISETP.NE.AND P4, PT, R22, 0x3fffffff, PT ;  /* 0x3fffffff1600780c */ /* 0x000fe40003f85270 */
[----:B------:R-:W-:-:S02]  /*07a0*/  SEL R27, R27, 0x3fffffff, P5 ;  /* 0x3fffffff1b1b7807 */ /* 0x000fc40002800000 */
[----:B------:R-:W-:Y:S02]  /*07b0*/  SEL R25, R25, 0x3fffffff, P4 ;  /* 0x3fffffff19197807 */ /* 0x000fe40002000000 */
[----:B------:R-:W-:Y:S02]  /*07c0*/  SEL R27, R27, 0x3fffffff, P6 ;  /* 0x3fffffff1b1b7807 */ /* 0x000fe40003000000 */
[----:B------:R-:W-:Y:S02]  /*07d0*/  SEL R25, R25, 0x3fffffff, P6 ;  /* 0x3fffffff19197807 */ /* 0x000fe40003000000 */
[----:B----4-:R-:W-:Y:S01]  /*07e0*/  ISETP.GE.AND P6, PT, R27, R24, PT ;  /* 0x000000181b00720c */ /* 0x010fe20003fc6270 */
[C---:B-1----:R-:W-:Y:S02]  /*07f0*/  IMAD.IADD R21, R20.reuse, 0x1, R21 ;  /* 0x0000000114157824 */ /* 0x042fe400078e0215 */
[----:B------:R-:W-:-:S03]  /*0800*/  IMAD.IADD R22, R20, 0x1, R22 ;  /* 0x0000000114167824 */ /* 0x000fc600078e0216 */
[----:B------:R-:W-:Y:S02]  /*0810*/  SEL R21, R21, 0x3fffffff, P5 ;  /* 0x3fffffff15157807 */ /* 0x000fe40002800000 */
[----:B------:R-:W-:-:S05]  /*0820*/  SEL R22, R22, 0x3fffffff, P4 ;  /* 0x3fffffff16167807 */ /* 0x000fca0002000000 */
[----:B------:R-:W-:Y:S01]  /*0830*/  @!P6 STS [R12], R27 ;  /* 0x0000001b0c00e388 */ /* 0x000fe20000000800 */
[----:B------:R-:W-:-:S13]  /*0840*/  ISETP.GE.AND P6, PT, R25, R23, PT ;  /* 0x000000171900720c */ /* 0x000fda0003fc6270 */
[----:B------:R-:W-:Y:S01]  /*0850*/  @!P6 STS [R12+0x4], R25 ;  /* 0x000004190c00e388 */ /* 0x000fe20000000800 */
[----:B------:R-:W-:-:S03]  /*0860*/  ISETP.NE.AND P6, PT, R20, 0x3fffffff, PT ;  /* 0x3fffffff1400780c */ /* 0x000fc60003fc5270 */
[----:B------:R-:W0:Y:S01]  /*0870*/  LDS R24, [R13] ;  /* 0x000000000d187984 */ /* 0x000e220000000800 */
[----:B------:R-:W-:Y:S02]  /*0880*/  SEL R21, R21, 0x3fffffff, P6 ;  /* 0x3fffffff15157807 */ /* 0x000fe40003000000 */
[----:B------:R-:W-:Y:S01]  /*0890*/  SEL R22, R22, 0x3fffffff, P6 ;  /* 0x3fffffff16167807 */ /* 0x000fe20003000000 */
[----:B------:R-:W1:Y:S01]  /*08a0*/  LDS R23, [R13+0x4] ;  /* 0x000004000d177984 */ /* 0x000e620000000800 */
[----:B0-----:R-:W-:Y:S02]  /*08b0*/  ISETP.GE.AND P4, PT, R21, R24, PT ;  /* 0x000000181500720c */ /* 0x001fe40003f86270 */
[----:B-1----:R-:W-:-:S11]  /*08c0*/  ISETP.GE.AND P5, PT, R22, R23, PT ;  /* 0x000000171600720c */ /* 0x002fd60003fa6270 */
[----:B------:R2:W-:Y:S01]  /*08d0*/  @!P4 STS [R13], R21 ;  /* 0x000000150d00c388 */ /* 0x0005e20000000800 */
[----:B------:R-:W-:-:S03]  /*08e0*/  ISETP.NE.AND P4, PT, R18, RZ, PT ;  /* 0x000000ff1200720c */ /* 0x000fc60003f85270 */
[----:B------:R2:W-:Y:S01]  /*08f0*/  @!P5 STS [R13+0x4], R22 ;  /* 0x000004160d00d388 */ /* 0x0005e20000000800 */
[----:B------:R-:W-:Y:S09]  /*0900*/  BAR.SYNC.DEFER_BLOCKING 0x0 ;  /* 0x0000000000007b1d */ /* 0x000ff20000010000 */
[----:B--2---:R-:W-:Y:S05]  /*0910*/  @P4 BRA `(.L_x_39) ;  /* 0xfffffff800d84947 */ /* 0x004fea000383ffff */
.L_x_38:
[----:B------:R-:W-:-:S04]  /*0920*/  LOP3.LUT R0, R0, 0x1, RZ, 0xc0, !PT ;  /* 0x0000000100007812 */ /* 0x000fc800078ec0ff */
[----:B------:R-:W-:-:S13]  /*0930*/  ISETP.NE.U32.AND P4, PT, R0, 0x1, PT ;  /* 0x000000010000780c */ /* 0x000fda0003f85070 */
[----:B------:R-:W-:Y:S05]  /*0940*/  @P4 BRA `(.L_x_37) ;  /* 0x0000000000a84947 */ /* 0x000fea0003800000 */
[----:B------:R-:W1:Y:S01]  /*0950*/  S2R R0, SR_TID.X ;  /* 0x0000000000007919 */ /* 0x000e620000002100 */
[----:B------:R-:W2:Y:S01]  /*0960*/  S2UR UR5, SR_CgaCtaId ;  /* 0x00000000000579c3 */ /* 0x000ea20000008800 */
[----:B------:R-:W-:Y:S01]  /*0970*/  UMOV UR4, 0x400 ;  /* 0x0000040000047882 */ /* 0x000fe20000000000 */
[----:B------:R-:W-:Y:S01]  /*0980*/  IMAD.IADD R10, R10, 0x1, R14 ;  /* 0x000000010a0a7824 */ /* 0x000fe200078e020e */
[----:B------:R-:W-:Y:S04]  /*0990*/  LDS R17, [R12] ;  /* 0x000000000c117984 */ /* 0x000fe80000000800 */
[----:B------:R-:W-:Y:S01]  /*09a0*/  LDS R18, [R12+0x4] ;  /* 0x000004000c127984 */ /* 0x000fe20000000800 */
[----:B--2---:R-:W-:-:S06]  /*09b0*/  ULEA UR4, UR5, UR4, 0x18 ;  /* 0x0000000405047291 */ /* 0x004fcc000f8ec0ff */
[----:B------:R-:W-:Y:S01]  /*09c0*/  LEA R10, R10, UR4, 0x2 ;  /* 0x000000040a0a7c11 */ /* 0x000fe2000f8e10ff */
[----:B-1----:R-:W-:-:S04]  /*09d0*/  IMAD.SHL.U32 R0, R0, 0x2, RZ ;  /* 0x0000000200007824 */ /* 0x002fc800078e00ff */
[----:B------:R-:W-:-:S05]  /*09e0*/  IMAD R0, R14, R11, R0 ;  /* 0x0000000b0e007224 */ /* 0x000fca00078e0200 */
[----:B------:R-:W-:Y:S02]  /*09f0*/  LEA R14, R0, UR4, 0x2 ;  /* 0x00000004000e7c11 */ /* 0x000fe4000f8e10ff */
[----:B------:R1:W2:Y:S04]  /*0a00*/  LDS R0, [R10] ;  /* 0x000000000a007984 */ /* 0x0002a80000000800 */
[----:B------:R-:W3:Y:S01]  /*0a10*/  LDS.64 R14, [R14] ;  /* 0x000000000e0e7984 */ /* 0x000ee20000000a00 */
[----:B-1----:R-:W-:-:S06]  /*0a20*/  IMAD R10, R11, 0x4, R10 ;  /* 0x000000040b0a7824 */ /* 0x002fcc00078e020a */
[----:B------:R-:W1:Y:S01]  /*0a30*/  LDS R10, [R10] ;  /* 0x000000000a0a7984 */ /* 0x000e620000000800 */
[C---:B--2---:R-:W-:Y:S01]  /*0a40*/  ISETP.NE.AND P6, PT, R0.reuse, 0x3fffffff, PT ;  /* 0x3fffffff0000780c */ /* 0x044fe20003fc5270 */
[--C-:B---3--:R-:W-:Y:S01]  /*0a50*/  IMAD.IADD R16, R0, 0x1, R14.reuse ;  /* 0x0000000100107824 */ /* 0x108fe200078e020e */
[----:B------:R-:W-:Y:S01]  /*0a60*/  ISETP.NE.AND P5, PT, R14, 0x3fffffff, PT ;  /* 0x3fffffff0e00780c */ /* 0x000fe20003fa5270 */
[--C-:B------:R-:W-:Y:S01]  /*0a70*/  IMAD.IADD R0, R0, 0x1, R15.reuse ;  /* 0x0000000100007824 */ /* 0x100fe200078e020f */
[----:B------:R-:W-:Y:S02]  /*0a80*/  ISETP.NE.AND P4, PT, R15, 0x3fffffff, PT ;  /* 0x3fffffff0f00780c */ /* 0x000fe40003f85270 */
[----:B------:R-:W-:Y:S02]  /*0a90*/  SEL R16, R16, 0x3fffffff, P5 ;  /* 0x3fffffff10107807 */ /* 0x000fe40002800000 */
[----:B------:R-:W-:Y:S02]  /*0aa0*/  SEL R0, R0, 0x3fffffff, P4 ;  /* 0x3fffffff00007807 */ /* 0x000fe40002000000 */
[----:B------:R-:W-:Y:S01]  /*0ab0*/  SEL R16, R16, 0x3fffffff, P6 ;  /* 0x3fffffff10107807 */ /* 0x000fe20003000000 */
[----:B-1----:R-:W-:Y:S01]  /*0ac0*/  IMAD.IADD R14, R10, 0x1, R14 ;  /* 0x000000010a0e7824 */ /* 0x002fe200078e020e */
[----:B------:R-:W-:Y:S01]  /*0ad0*/  SEL R19, R0, 0x3fffffff, P6 ;  /* 0x3fffffff00137807 */ /* 0x000fe20003000000 */
[----:B------:R-:W-:Y:S01]  /*0ae0*/  IMAD.IADD R15, R10, 0x1, R15 ;  /* 0x000000010a0f7824 */ /* 0x000fe200078e020f */
[----:B------:R-:W-:-:S02]  /*0af0*/  ISETP.GE.AND P6, PT, R16, R17, PT ;  /* 0x000000111000720c */ /* 0x000fc40003fc6270 */
[----:B------:R-:W-:Y:S02]  /*0b00*/  SEL R14, R14, 0x3fffffff, P5 ;  /* 0x3fffffff0e0e7807 */ /* 0x000fe40002800000 */
[----:B------:R-:W-:-:S09]  /*0b10*/  SEL R15, R15, 0x3fffffff, P4 ;  /* 0x3fffffff0f0f7807 */ /* 0x000fd20002000000 */
[----:B------:R-:W-:Y:S01]  /*0b20*/  @!P6 STS [R12], R16 ;  /* 0x000000100c00e388 */ /* 0x000fe20000000800 */
[----:B------:R-:W-:-:S13]  /*0b30*/  ISETP.GE.AND P6, PT, R19, R18, PT ;  /* 0x000000121300720c */ /* 0x000fda0003fc6270 */
[----:B------:R-:W-:Y:S01]  /*0b40*/  @!P6 STS [R12+0x4], R19 ;  /* 0x000004130c00e388 */ /* 0x000fe20000000800 */
[----:B------:R-:W-:-:S03]  /*0b50*/  ISETP.NE.AND P6, PT, R10, 0x3fffffff, PT ;  /* 0x3fffffff0a00780c */ /* 0x000fc60003fc5270 */
[----:B------:R-:W1:Y:S01]  /*0b60*/  LDS R0, [R13] ;  /* 0x000000000d007984 */ /* 0x000e620000000800 */
[----:B------:R-:W-:Y:S02]  /*0b70*/  SEL R14, R14, 0x3fffffff, P6 ;  /* 0x3fffffff0e0e7807 */ /* 0x000fe40003000000 */
[----:B------:R-:W-:Y:S01]  /*0b80*/  SEL R10, R15, 0x3fffffff, P6 ;  /* 0x3fffffff0f0a7807 */ /* 0x000fe20003000000 */
[----:B------:R-:W2:Y:S01]  /*0b90*/  LDS R11, [R13+0x4] ;  /* 0x000004000d0b7984 */ /* 0x000ea20000000800 */
[----:B-1----:R-:W-:Y:S02]  /*0ba0*/  ISETP.GE.AND P4, PT, R14, R0, PT ;  /* 0x000000000e00720c */ /* 0x002fe40003f86270 */
[----:B--2---:R-:W-:-:S11]  /*0bb0*/  ISETP.GE.AND P5, PT, R10, R11, PT ;  /* 0x0000000b0a00720c */ /* 0x004fd60003fa6270 */
[----:B------:R1:W-:Y:S04]  /*0bc0*/  @!P4 STS [R13], R14 ;  /* 0x0000000e0d00c388 */ /* 0x0003e80000000800 */
[----:B------:R1:W-:Y:S01]  /*0bd0*/  @!P5 STS [R13+0x4], R10 ;  /* 0x0000040a0d00d388 */ /* 0x0003e20000000800 */
[----:B------:R-:W-:Y:S06]  /*0be0*/  BAR.SYNC.DEFER_BLOCKING 0x0 ;  /* 0x0000000000007b1d */ /* 0x000fec0000010000 */
.L_x_37:
[----:B------:R-:W2:Y:S04]  /*0bf0*/  @!P0 LDS R11, [R12] ;  /* 0x000000000c0b8984 */ /* 0x000ea80000000800 */
[----:B------:R-:W3:Y:S04]  /*0c00*/  @!P1 LDS R17, [R12+0x4] ;  /* 0x000004000c119984 */ /* 0x000ee80000000800 */
[----:B------:R-:W4:Y:S04]  /*0c10*/  @!P2 LDS R15, [R13] ;  /* 0x000000000d0fa984 */ /* 0x000f280000000800 */
[----:B--2---:R2:W-:Y:S04]  /*0c20*/  @!P0 STG.E desc[UR6][R6.64], R11 ;  /* 0x0000000b06008986 */ /* 0x0045e8000c101906 */
[----:B---3--:R2:W-:Y:S04]  /*0c30*/  @!P1 STG.E desc[UR6][R8.64+0x4], R17 ;  /* 0x0000041108009986 */ /* 0x0085e8000c101906 */
[----:B----4-:R2:W-:Y:S01]  /*0c40*/  @!P2 STG.E desc[UR6][R2.64], R15 ;  /* 0x0000000f0200a986 */ /* 0x0105e2000c101906 */
[----:B------:R-:W-:Y:S05]  /*0c50*/  @P3 EXIT ;  /* 0x000000000000394d */ /* 0x000fea0003800000 */
[----:B01----:R-:W0:Y:S04]  /*0c60*/  LDS R13, [R13+0x4] ;  /* 0x000004000d0d7984 */ /* 0x003e280000000800 */
[----:B0-----:R-:W-:Y:S01]  /*0c70*/  STG.E desc[UR6][R4.64+0x4], R13 ;  /* 0x0000040d04007986 */ /* 0x001fe2000c101906 */
[----:B------:R-:W-:Y:S05]  /*0c80*/  EXIT ;  /* 0x000000000000794d */ /* 0x000fea0003800000 */
.L_x_40:
        /* <DEDUP_REMOVED lines=15> */
.L_x_43:


//--------------------- .nv.shared._Z6phase3Piiiii --------------------------
	.section	.nv.shared._Z6phase3Piiiii,"aw",@nobits
	.sectionflags	@""
	.align	4
.nv.shared._Z6phase3Piiiii:
	.zero		34048


//--------------------- .nv.shared.reserved.0     --------------------------
	.section	.nv.shared.reserved.0,"aw",@nobits
	.weak		__nv_reservedSMEM_offset_0_alias
	.size		__nv_reservedSMEM_offset_0_alias, 0, 64
	.other		__nv_reservedSMEM_offset_0_alias,@"STO_CUDA_RESERVED_SHARED STV_DEFAULT"
__nv_reservedSMEM_offset_0_alias:
	.zero		0
	.zero		64


//--------------------- .nv.shared._Z6phase2Piiiii --------------------------
	.section	.nv.shared._Z6phase2Piiiii,"aw",@nobits
	.sectionflags	@""
	.align	4
.nv.shared._Z6phase2Piiiii:
	.zero		34304


//--------------------- .nv.shared._Z6phase1Piiii --------------------------
	.section	.nv.shared._Z6phase1Piiii,"aw",@nobits
	.sectionflags	@""
	.align	4
.nv.shared._Z6phase1Piiii:
	.zero		17664


//--------------------- .nv.constant0._Z6phase3Piiiii --------------------------
	.section	.nv.constant0._Z6phase3Piiiii,"a",@progbits
	.sectionflags	@""
	.align	4
.nv.constant0._Z6phase3Piiiii:
	.zero		920


//--------------------- .nv.constant0._Z6phase2Piiiii --------------------------
	.section	.nv.constant0._Z6phase2Piiiii,"a",@progbits
	.sectionflags	@""
	.align	4
.nv.constant0._Z6phase2Piiiii:
	.zero		920


//--------------------- .nv.constant0._Z6phase1Piiii --------------------------
	.section	.nv.constant0._Z6phase1Piiii,"a",@progbits
	.sectionflags	@""
	.align	4
.nv.constant0._Z6phase1Piiii:
	.zero		916


//--------------------- SYMBOLS --------------------------

	.type		.nv.reservedSmem.offset0,@object
	.size		.nv.reservedSmem.offset0,0x4
	.type		.nv.reservedSmem.cap,@object
	.size		.nv.reservedSmem.cap,0x4
